//
// Generated by NVIDIA NVVM Compiler
//
// Compiler Build ID: CL-36424714
// Cuda compilation tools, release 13.0, V13.0.88
// Based on NVVM 20.0.0
//

.version 9.0
.target sm_100
.address_size 64

	// .globl	_Z15MatrixMulKernelPfS_S_i
// _ZZ21sharedMatrixMulKernelPfS_S_iE4ds_M has been demoted
// _ZZ21sharedMatrixMulKernelPfS_S_iE4ds_N has been demoted

.visible .entry _Z15MatrixMulKernelPfS_S_i(
	.param .u64 .ptr .align 1 _Z15MatrixMulKernelPfS_S_i_param_0,
	.param .u64 .ptr .align 1 _Z15MatrixMulKernelPfS_S_i_param_1,
	.param .u64 .ptr .align 1 _Z15MatrixMulKernelPfS_S_i_param_2,
	.param .u32 _Z15MatrixMulKernelPfS_S_i_param_3
)
{
	.reg .pred 	%p<10>;
	.reg .b32 	%r<43>;
	.reg .b32 	%f<56>;
	.reg .b64 	%rd<66>;

	ld.param.u64 	%rd15, [_Z15MatrixMulKernelPfS_S_i_param_0];
	ld.param.u64 	%rd16, [_Z15MatrixMulKernelPfS_S_i_param_1];
	ld.param.u64 	%rd14, [_Z15MatrixMulKernelPfS_S_i_param_2];
	ld.param.u32 	%r18, [_Z15MatrixMulKernelPfS_S_i_param_3];
	cvta.to.global.u64 	%rd1, %rd16;
	cvta.to.global.u64 	%rd2, %rd15;
	mov.u32 	%r19, %tid.x;
	mov.u32 	%r20, %ctaid.x;
	mov.u32 	%r21, %ntid.x;
	mad.lo.s32 	%r1, %r20, %r21, %r19;
	mov.u32 	%r22, %tid.y;
	mov.u32 	%r23, %ctaid.y;
	mov.u32 	%r24, %ntid.y;
	mad.lo.s32 	%r25, %r23, %r24, %r22;
	max.s32 	%r26, %r1, %r25;
	setp.ge.s32 	%p1, %r26, %r18;
	@%p1 bra 	$L__BB0_12;
	cvta.to.global.u64 	%rd17, %rd14;
	mul.lo.s32 	%r3, %r18, %r25;
	add.s32 	%r28, %r3, %r1;
	mul.wide.s32 	%rd18, %r28, 4;
	add.s64 	%rd3, %rd17, %rd18;
	mov.b32 	%r41, 0;
	st.global.u32 	[%rd3], %r41;
	and.b32  	%r4, %r18, 7;
	setp.lt.u32 	%p2, %r18, 8;
	mov.f32 	%f53, 0f00000000;
	@%p2 bra 	$L__BB0_4;
	and.b32  	%r29, %r18, 2147483640;
	neg.s32 	%r39, %r29;
	mul.wide.s32 	%rd19, %r18, 4;
	add.s64 	%rd4, %rd1, %rd19;
	mul.wide.s32 	%rd20, %r18, 8;
	add.s64 	%rd5, %rd1, %rd20;
	mul.wide.s32 	%rd21, %r18, 12;
	add.s64 	%rd6, %rd1, %rd21;
	mul.wide.s32 	%rd22, %r18, 16;
	add.s64 	%rd7, %rd1, %rd22;
	mul.wide.s32 	%rd23, %r18, 20;
	add.s64 	%rd8, %rd1, %rd23;
	mul.wide.s32 	%rd24, %r18, 24;
	add.s64 	%rd9, %rd1, %rd24;
	mul.wide.s32 	%rd25, %r18, 28;
	add.s64 	%rd10, %rd1, %rd25;
	mul.wide.u32 	%rd26, %r3, 4;
	add.s64 	%rd27, %rd26, %rd2;
	add.s64 	%rd65, %rd27, 16;
	mov.f32 	%f53, 0f00000000;
	mov.u32 	%r38, %r1;
$L__BB0_3:
	.pragma "nounroll";
	and.b32  	%r41, %r18, 2147483640;
	mul.wide.s32 	%rd28, %r38, 4;
	add.s64 	%rd29, %rd4, %rd28;
	add.s64 	%rd30, %rd5, %rd28;
	add.s64 	%rd31, %rd6, %rd28;
	add.s64 	%rd32, %rd7, %rd28;
	add.s64 	%rd33, %rd8, %rd28;
	add.s64 	%rd34, %rd9, %rd28;
	add.s64 	%rd35, %rd10, %rd28;
	add.s64 	%rd36, %rd1, %rd28;
	ld.global.f32 	%f10, [%rd65+-16];
	ld.global.f32 	%f11, [%rd36];
	fma.rn.f32 	%f12, %f10, %f11, %f53;
	st.global.f32 	[%rd3], %f12;
	ld.global.f32 	%f13, [%rd65+-12];
	ld.global.f32 	%f14, [%rd29];
	fma.rn.f32 	%f15, %f13, %f14, %f12;
	st.global.f32 	[%rd3], %f15;
	ld.global.f32 	%f16, [%rd65+-8];
	ld.global.f32 	%f17, [%rd30];
	fma.rn.f32 	%f18, %f16, %f17, %f15;
	st.global.f32 	[%rd3], %f18;
	ld.global.f32 	%f19, [%rd65+-4];
	ld.global.f32 	%f20, [%rd31];
	fma.rn.f32 	%f21, %f19, %f20, %f18;
	st.global.f32 	[%rd3], %f21;
	ld.global.f32 	%f22, [%rd65];
	ld.global.f32 	%f23, [%rd32];
	fma.rn.f32 	%f24, %f22, %f23, %f21;
	st.global.f32 	[%rd3], %f24;
	ld.global.f32 	%f25, [%rd65+4];
	ld.global.f32 	%f26, [%rd33];
	fma.rn.f32 	%f27, %f25, %f26, %f24;
	st.global.f32 	[%rd3], %f27;
	ld.global.f32 	%f28, [%rd65+8];
	ld.global.f32 	%f29, [%rd34];
	fma.rn.f32 	%f30, %f28, %f29, %f27;
	st.global.f32 	[%rd3], %f30;
	ld.global.f32 	%f31, [%rd65+12];
	ld.global.f32 	%f32, [%rd35];
	fma.rn.f32 	%f53, %f31, %f32, %f30;
	st.global.f32 	[%rd3], %f53;
	add.s32 	%r39, %r39, 8;
	shl.b32 	%r30, %r18, 3;
	add.s32 	%r38, %r38, %r30;
	add.s64 	%rd65, %rd65, 32;
	setp.ne.s32 	%p3, %r39, 0;
	@%p3 bra 	$L__BB0_3;
$L__BB0_4:
	setp.eq.s32 	%p4, %r4, 0;
	@%p4 bra 	$L__BB0_12;
	and.b32  	%r12, %r18, 3;
	setp.lt.u32 	%p5, %r4, 4;
	@%p5 bra 	$L__BB0_7;
	add.s32 	%r31, %r41, %r3;
	mul.wide.u32 	%rd37, %r31, 4;
	add.s64 	%rd38, %rd2, %rd37;
	ld.global.f32 	%f33, [%rd38];
	mad.lo.s32 	%r32, %r41, %r18, %r1;
	mul.wide.s32 	%rd39, %r32, 4;
	add.s64 	%rd40, %rd1, %rd39;
	ld.global.f32 	%f34, [%rd40];
	fma.rn.f32 	%f35, %f33, %f34, %f53;
	st.global.f32 	[%rd3], %f35;
	cvt.u64.u32 	%rd41, %r3;
	cvt.u64.u32 	%rd42, %r41;
	add.s64 	%rd43, %rd42, %rd41;
	shl.b64 	%rd44, %rd43, 2;
	add.s64 	%rd45, %rd2, %rd44;
	ld.global.f32 	%f36, [%rd45+4];
	mul.wide.s32 	%rd46, %r18, 4;
	add.s64 	%rd47, %rd40, %rd46;
	ld.global.f32 	%f37, [%rd47];
	fma.rn.f32 	%f38, %f36, %f37, %f35;
	st.global.f32 	[%rd3], %f38;
	ld.global.f32 	%f39, [%rd45+8];
	add.s64 	%rd48, %rd47, %rd46;
	ld.global.f32 	%f40, [%rd48];
	fma.rn.f32 	%f41, %f39, %f40, %f38;
	st.global.f32 	[%rd3], %f41;
	ld.global.f32 	%f42, [%rd45+12];
	add.s64 	%rd49, %rd48, %rd46;
	ld.global.f32 	%f43, [%rd49];
	fma.rn.f32 	%f53, %f42, %f43, %f41;
	st.global.f32 	[%rd3], %f53;
	add.s32 	%r41, %r41, 4;
$L__BB0_7:
	setp.eq.s32 	%p6, %r12, 0;
	@%p6 bra 	$L__BB0_12;
	setp.eq.s32 	%p7, %r12, 1;
	@%p7 bra 	$L__BB0_10;
	add.s32 	%r33, %r41, %r3;
	mul.wide.u32 	%rd50, %r33, 4;
	add.s64 	%rd51, %rd2, %rd50;
	ld.global.f32 	%f44, [%rd51];
	mad.lo.s32 	%r34, %r41, %r18, %r1;
	mul.wide.s32 	%rd52, %r34, 4;
	add.s64 	%rd53, %rd1, %rd52;
	ld.global.f32 	%f45, [%rd53];
	fma.rn.f32 	%f46, %f44, %f45, %f53;
	st.global.f32 	[%rd3], %f46;
	cvt.u64.u32 	%rd54, %r3;
	cvt.u64.u32 	%rd55, %r41;
	add.s64 	%rd56, %rd55, %rd54;
	shl.b64 	%rd57, %rd56, 2;
	add.s64 	%rd58, %rd2, %rd57;
	ld.global.f32 	%f47, [%rd58+4];
	mul.wide.s32 	%rd59, %r18, 4;
	add.s64 	%rd60, %rd53, %rd59;
	ld.global.f32 	%f48, [%rd60];
	fma.rn.f32 	%f53, %f47, %f48, %f46;
	st.global.f32 	[%rd3], %f53;
	add.s32 	%r41, %r41, 2;
$L__BB0_10:
	and.b32  	%r35, %r18, 1;
	setp.eq.b32 	%p8, %r35, 1;
	not.pred 	%p9, %p8;
	@%p9 bra 	$L__BB0_12;
	add.s32 	%r36, %r41, %r3;
	mul.wide.u32 	%rd61, %r36, 4;
	add.s64 	%rd62, %rd2, %rd61;
	ld.global.f32 	%f49, [%rd62];
	mad.lo.s32 	%r37, %r41, %r18, %r1;
	mul.wide.s32 	%rd63, %r37, 4;
	add.s64 	%rd64, %rd1, %rd63;
	ld.global.f32 	%f50, [%rd64];
	fma.rn.f32 	%f51, %f49, %f50, %f53;
	st.global.f32 	[%rd3], %f51;
$L__BB0_12:
	ret;

}
	// .globl	_Z21sharedMatrixMulKernelPfS_S_i
.visible .entry _Z21sharedMatrixMulKernelPfS_S_i(
	.param .u64 .ptr .align 1 _Z21sharedMatrixMulKernelPfS_S_i_param_0,
	.param .u64 .ptr .align 1 _Z21sharedMatrixMulKernelPfS_S_i_param_1,
	.param .u64 .ptr .align 1 _Z21sharedMatrixMulKernelPfS_S_i_param_2,
	.param .u32 _Z21sharedMatrixMulKernelPfS_S_i_param_3
)
{
	.reg .pred 	%p<8>;
	.reg .b32 	%r<100>;
	.reg .b32 	%f<368>;
	.reg .b64 	%rd<40>;
	// demoted variable
	.shared .align 4 .b8 _ZZ21sharedMatrixMulKernelPfS_S_iE4ds_M[1024];
	// demoted variable
	.shared .align 4 .b8 _ZZ21sharedMatrixMulKernelPfS_S_iE4ds_N[1024];
	ld.param.u32 	%r30, [_Z21sharedMatrixMulKernelPfS_S_i_param_3];
	mov.u32 	%r31, %ctaid.x;
	mov.u32 	%r32, %ctaid.y;
	mov.u32 	%r1, %tid.x;
	mov.u32 	%r2, %tid.y;
	mov.u32 	%r33, %ntid.y;
	mad.lo.s32 	%r3, %r32, %r33, %r2;
	mov.u32 	%r34, %ntid.x;
	mad.lo.s32 	%r4, %r31, %r34, %r1;
	shr.s32 	%r35, %r30, 31;
	shr.u32 	%r36, %r35, 28;
	add.s32 	%r37, %r30, %r36;
	shr.s32 	%r5, %r37, 4;
	setp.lt.s32 	%p1, %r30, 16;
	mov.f32 	%f367, 0f00000000;
	@%p1 bra 	$L__BB1_9;
	mad.lo.s32 	%r96, %r30, %r3, %r1;
	shl.b32 	%r39, %r2, 6;
	mov.u32 	%r40, _ZZ21sharedMatrixMulKernelPfS_S_iE4ds_M;
	add.s32 	%r7, %r40, %r39;
	add.s32 	%r41, %r5, -1;
	setp.lt.u32 	%p2, %r41, 3;
	mov.f32 	%f367, 0f00000000;
	mov.b32 	%r99, 0;
	@%p2 bra 	$L__BB1_4;
	and.b32  	%r99, %r5, 134217724;
	neg.s32 	%r97, %r99;
	add.s32 	%r43, %r2, 48;
	mad.lo.s32 	%r95, %r30, %r43, %r4;
	add.s32 	%r44, %r2, 32;
	mad.lo.s32 	%r94, %r30, %r44, %r4;
	add.s32 	%r45, %r2, 16;
	mad.lo.s32 	%r93, %r30, %r45, %r4;
	mad.lo.s32 	%r92, %r2, %r30, %r4;
	mov.f32 	%f367, 0f00000000;
$L__BB1_3:
	.pragma "nounroll";
	ld.param.u64 	%rd36, [_Z21sharedMatrixMulKernelPfS_S_i_param_1];
	ld.param.u64 	%rd33, [_Z21sharedMatrixMulKernelPfS_S_i_param_0];
	cvta.to.global.u64 	%rd4, %rd33;
	mul.wide.s32 	%rd5, %r96, 4;
	add.s64 	%rd6, %rd4, %rd5;
	ld.global.f32 	%f14, [%rd6];
	shl.b32 	%r47, %r1, 2;
	add.s32 	%r48, %r7, %r47;
	st.shared.f32 	[%r48], %f14;
	cvta.to.global.u64 	%rd7, %rd36;
	mul.wide.s32 	%rd8, %r92, 4;
	add.s64 	%rd9, %rd7, %rd8;
	ld.global.f32 	%f15, [%rd9];
	mov.u32 	%r50, _ZZ21sharedMatrixMulKernelPfS_S_iE4ds_N;
	add.s32 	%r51, %r50, %r47;
	add.s32 	%r52, %r51, %r39;
	st.shared.f32 	[%r52], %f15;
	bar.sync 	0;
	ld.shared.f32 	%f16, [%r7];
	ld.shared.f32 	%f17, [%r51];
	fma.rn.f32 	%f18, %f16, %f17, %f367;
	ld.shared.f32 	%f19, [%r7+4];
	ld.shared.f32 	%f20, [%r51+64];
	fma.rn.f32 	%f21, %f19, %f20, %f18;
	ld.shared.f32 	%f22, [%r7+8];
	ld.shared.f32 	%f23, [%r51+128];
	fma.rn.f32 	%f24, %f22, %f23, %f21;
	ld.shared.f32 	%f25, [%r7+12];
	ld.shared.f32 	%f26, [%r51+192];
	fma.rn.f32 	%f27, %f25, %f26, %f24;
	ld.shared.f32 	%f28, [%r7+16];
	ld.shared.f32 	%f29, [%r51+256];
	fma.rn.f32 	%f30, %f28, %f29, %f27;
	ld.shared.f32 	%f31, [%r7+20];
	ld.shared.f32 	%f32, [%r51+320];
	fma.rn.f32 	%f33, %f31, %f32, %f30;
	ld.shared.f32 	%f34, [%r7+24];
	ld.shared.f32 	%f35, [%r51+384];
	fma.rn.f32 	%f36, %f34, %f35, %f33;
	ld.shared.f32 	%f37, [%r7+28];
	ld.shared.f32 	%f38, [%r51+448];
	fma.rn.f32 	%f39, %f37, %f38, %f36;
	ld.shared.f32 	%f40, [%r7+32];
	ld.shared.f32 	%f41, [%r51+512];
	fma.rn.f32 	%f42, %f40, %f41, %f39;
	ld.shared.f32 	%f43, [%r7+36];
	ld.shared.f32 	%f44, [%r51+576];
	fma.rn.f32 	%f45, %f43, %f44, %f42;
	ld.shared.f32 	%f46, [%r7+40];
	ld.shared.f32 	%f47, [%r51+640];
	fma.rn.f32 	%f48, %f46, %f47, %f45;
	ld.shared.f32 	%f49, [%r7+44];
	ld.shared.f32 	%f50, [%r51+704];
	fma.rn.f32 	%f51, %f49, %f50, %f48;
	ld.shared.f32 	%f52, [%r7+48];
	ld.shared.f32 	%f53, [%r51+768];
	fma.rn.f32 	%f54, %f52, %f53, %f51;
	ld.shared.f32 	%f55, [%r7+52];
	ld.shared.f32 	%f56, [%r51+832];
	fma.rn.f32 	%f57, %f55, %f56, %f54;
	ld.shared.f32 	%f58, [%r7+56];
	ld.shared.f32 	%f59, [%r51+896];
	fma.rn.f32 	%f60, %f58, %f59, %f57;
	ld.shared.f32 	%f61, [%r7+60];
	ld.shared.f32 	%f62, [%r51+960];
	fma.rn.f32 	%f63, %f61, %f62, %f60;
	bar.sync 	0;
	ld.global.f32 	%f64, [%rd6+64];
	st.shared.f32 	[%r48], %f64;
	mul.wide.s32 	%rd10, %r93, 4;
	add.s64 	%rd11, %rd7, %rd10;
	ld.global.f32 	%f65, [%rd11];
	st.shared.f32 	[%r52], %f65;
	bar.sync 	0;
	ld.shared.f32 	%f66, [%r7];
	ld.shared.f32 	%f67, [%r51];
	fma.rn.f32 	%f68, %f66, %f67, %f63;
	ld.shared.f32 	%f69, [%r7+4];
	ld.shared.f32 	%f70, [%r51+64];
	fma.rn.f32 	%f71, %f69, %f70, %f68;
	ld.shared.f32 	%f72, [%r7+8];
	ld.shared.f32 	%f73, [%r51+128];
	fma.rn.f32 	%f74, %f72, %f73, %f71;
	ld.shared.f32 	%f75, [%r7+12];
	ld.shared.f32 	%f76, [%r51+192];
	fma.rn.f32 	%f77, %f75, %f76, %f74;
	ld.shared.f32 	%f78, [%r7+16];
	ld.shared.f32 	%f79, [%r51+256];
	fma.rn.f32 	%f80, %f78, %f79, %f77;
	ld.shared.f32 	%f81, [%r7+20];
	ld.shared.f32 	%f82, [%r51+320];
	fma.rn.f32 	%f83, %f81, %f82, %f80;
	ld.shared.f32 	%f84, [%r7+24];
	ld.shared.f32 	%f85, [%r51+384];
	fma.rn.f32 	%f86, %f84, %f85, %f83;
	ld.shared.f32 	%f87, [%r7+28];
	ld.shared.f32 	%f88, [%r51+448];
	fma.rn.f32 	%f89, %f87, %f88, %f86;
	ld.shared.f32 	%f90, [%r7+32];
	ld.shared.f32 	%f91, [%r51+512];
	fma.rn.f32 	%f92, %f90, %f91, %f89;
	ld.shared.f32 	%f93, [%r7+36];
	ld.shared.f32 	%f94, [%r51+576];
	fma.rn.f32 	%f95, %f93, %f94, %f92;
	ld.shared.f32 	%f96, [%r7+40];
	ld.shared.f32 	%f97, [%r51+640];
	fma.rn.f32 	%f98, %f96, %f97, %f95;
	ld.shared.f32 	%f99, [%r7+44];
	ld.shared.f32 	%f100, [%r51+704];
	fma.rn.f32 	%f101, %f99, %f100, %f98;
	ld.shared.f32 	%f102, [%r7+48];
	ld.shared.f32 	%f103, [%r51+768];
	fma.rn.f32 	%f104, %f102, %f103, %f101;
	ld.shared.f32 	%f105, [%r7+52];
	ld.shared.f32 	%f106, [%r51+832];
	fma.rn.f32 	%f107, %f105, %f106, %f104;
	ld.shared.f32 	%f108, [%r7+56];
	ld.shared.f32 	%f109, [%r51+896];
	fma.rn.f32 	%f110, %f108, %f109, %f107;
	ld.shared.f32 	%f111, [%r7+60];
	ld.shared.f32 	%f112, [%r51+960];
	fma.rn.f32 	%f113, %f111, %f112, %f110;
	bar.sync 	0;
	ld.global.f32 	%f114, [%rd6+128];
	st.shared.f32 	[%r48], %f114;
	mul.wide.s32 	%rd12, %r94, 4;
	add.s64 	%rd13, %rd7, %rd12;
	ld.global.f32 	%f115, [%rd13];
	st.shared.f32 	[%r52], %f115;
	bar.sync 	0;
	ld.shared.f32 	%f116, [%r7];
	ld.shared.f32 	%f117, [%r51];
	fma.rn.f32 	%f118, %f116, %f117, %f113;
	ld.shared.f32 	%f119, [%r7+4];
	ld.shared.f32 	%f120, [%r51+64];
	fma.rn.f32 	%f121, %f119, %f120, %f118;
	ld.shared.f32 	%f122, [%r7+8];
	ld.shared.f32 	%f123, [%r51+128];
	fma.rn.f32 	%f124, %f122, %f123, %f121;
	ld.shared.f32 	%f125, [%r7+12];
	ld.shared.f32 	%f126, [%r51+192];
	fma.rn.f32 	%f127, %f125, %f126, %f124;
	ld.shared.f32 	%f128, [%r7+16];
	ld.shared.f32 	%f129, [%r51+256];
	fma.rn.f32 	%f130, %f128, %f129, %f127;
	ld.shared.f32 	%f131, [%r7+20];
	ld.shared.f32 	%f132, [%r51+320];
	fma.rn.f32 	%f133, %f131, %f132, %f130;
	ld.shared.f32 	%f134, [%r7+24];
	ld.shared.f32 	%f135, [%r51+384];
	fma.rn.f32 	%f136, %f134, %f135, %f133;
	ld.shared.f32 	%f137, [%r7+28];
	ld.shared.f32 	%f138, [%r51+448];
	fma.rn.f32 	%f139, %f137, %f138, %f136;
	ld.shared.f32 	%f140, [%r7+32];
	ld.shared.f32 	%f141, [%r51+512];
	fma.rn.f32 	%f142, %f140, %f141, %f139;
	ld.shared.f32 	%f143, [%r7+36];
	ld.shared.f32 	%f144, [%r51+576];
	fma.rn.f32 	%f145, %f143, %f144, %f142;
	ld.shared.f32 	%f146, [%r7+40];
	ld.shared.f32 	%f147, [%r51+640];
	fma.rn.f32 	%f148, %f146, %f147, %f145;
	ld.shared.f32 	%f149, [%r7+44];
	ld.shared.f32 	%f150, [%r51+704];
	fma.rn.f32 	%f151, %f149, %f150, %f148;
	ld.shared.f32 	%f152, [%r7+48];
	ld.shared.f32 	%f153, [%r51+768];
	fma.rn.f32 	%f154, %f152, %f153, %f151;
	ld.shared.f32 	%f155, [%r7+52];
	ld.shared.f32 	%f156, [%r51+832];
	fma.rn.f32 	%f157, %f155, %f156, %f154;
	ld.shared.f32 	%f158, [%r7+56];
	ld.shared.f32 	%f159, [%r51+896];
	fma.rn.f32 	%f160, %f158, %f159, %f157;
	ld.shared.f32 	%f161, [%r7+60];
	ld.shared.f32 	%f162, [%r51+960];
	fma.rn.f32 	%f163, %f161, %f162, %f160;
	bar.sync 	0;
	ld.global.f32 	%f164, [%rd6+192];
	st.shared.f32 	[%r48], %f164;
	mul.wide.s32 	%rd14, %r95, 4;
	add.s64 	%rd15, %rd7, %rd14;
	ld.global.f32 	%f165, [%rd15];
	st.shared.f32 	[%r52], %f165;
	bar.sync 	0;
	ld.shared.f32 	%f166, [%r7];
	ld.shared.f32 	%f167, [%r51];
	fma.rn.f32 	%f168, %f166, %f167, %f163;
	ld.shared.f32 	%f169, [%r7+4];
	ld.shared.f32 	%f170, [%r51+64];
	fma.rn.f32 	%f171, %f169, %f170, %f168;
	ld.shared.f32 	%f172, [%r7+8];
	ld.shared.f32 	%f173, [%r51+128];
	fma.rn.f32 	%f174, %f172, %f173, %f171;
	ld.shared.f32 	%f175, [%r7+12];
	ld.shared.f32 	%f176, [%r51+192];
	fma.rn.f32 	%f177, %f175, %f176, %f174;
	ld.shared.f32 	%f178, [%r7+16];
	ld.shared.f32 	%f179, [%r51+256];
	fma.rn.f32 	%f180, %f178, %f179, %f177;
	ld.shared.f32 	%f181, [%r7+20];
	ld.shared.f32 	%f182, [%r51+320];
	fma.rn.f32 	%f183, %f181, %f182, %f180;
	ld.shared.f32 	%f184, [%r7+24];
	ld.shared.f32 	%f185, [%r51+384];
	fma.rn.f32 	%f186, %f184, %f185, %f183;
	ld.shared.f32 	%f187, [%r7+28];
	ld.shared.f32 	%f188, [%r51+448];
	fma.rn.f32 	%f189, %f187, %f188, %f186;
	ld.shared.f32 	%f190, [%r7+32];
	ld.shared.f32 	%f191, [%r51+512];
	fma.rn.f32 	%f192, %f190, %f191, %f189;
	ld.shared.f32 	%f193, [%r7+36];
	ld.shared.f32 	%f194, [%r51+576];
	fma.rn.f32 	%f195, %f193, %f194, %f192;
	ld.shared.f32 	%f196, [%r7+40];
	ld.shared.f32 	%f197, [%r51+640];
	fma.rn.f32 	%f198, %f196, %f197, %f195;
	ld.shared.f32 	%f199, [%r7+44];
	ld.shared.f32 	%f200, [%r51+704];
	fma.rn.f32 	%f201, %f199, %f200, %f198;
	ld.shared.f32 	%f202, [%r7+48];
	ld.shared.f32 	%f203, [%r51+768];
	fma.rn.f32 	%f204, %f202, %f203, %f201;
	ld.shared.f32 	%f205, [%r7+52];
	ld.shared.f32 	%f206, [%r51+832];
	fma.rn.f32 	%f207, %f205, %f206, %f204;
	ld.shared.f32 	%f208, [%r7+56];
	ld.shared.f32 	%f209, [%r51+896];
	fma.rn.f32 	%f210, %f208, %f209, %f207;
	ld.shared.f32 	%f211, [%r7+60];
	ld.shared.f32 	%f212, [%r51+960];
	fma.rn.f32 	%f367, %f211, %f212, %f210;
	bar.sync 	0;
	add.s32 	%r97, %r97, 4;
	add.s32 	%r96, %r96, 64;
	shl.b32 	%r53, %r30, 6;
	add.s32 	%r95, %r95, %r53;
	add.s32 	%r94, %r94, %r53;
	add.s32 	%r93, %r93, %r53;
	add.s32 	%r92, %r92, %r53;
	setp.ne.s32 	%p3, %r97, 0;
	@%p3 bra 	$L__BB1_3;
$L__BB1_4:
	and.b32  	%r27, %r5, 3;
	setp.eq.s32 	%p4, %r27, 0;
	@%p4 bra 	$L__BB1_9;
	setp.eq.s32 	%p5, %r27, 1;
	@%p5 bra 	$L__BB1_7;
	ld.param.u64 	%rd37, [_Z21sharedMatrixMulKernelPfS_S_i_param_1];
	ld.param.u64 	%rd34, [_Z21sharedMatrixMulKernelPfS_S_i_param_0];
	shl.b32 	%r54, %r99, 4;
	mad.lo.s32 	%r59, %r30, %r3, %r1;
	add.s32 	%r60, %r59, %r54;
	cvta.to.global.u64 	%rd16, %rd34;
	mul.wide.s32 	%rd17, %r60, 4;
	add.s64 	%rd18, %rd16, %rd17;
	ld.global.f32 	%f214, [%rd18];
	shl.b32 	%r61, %r1, 2;
	add.s32 	%r62, %r7, %r61;
	st.shared.f32 	[%r62], %f214;
	add.s32 	%r63, %r54, %r2;
	mad.lo.s32 	%r64, %r63, %r30, %r4;
	cvta.to.global.u64 	%rd19, %rd37;
	mul.wide.s32 	%rd20, %r64, 4;
	add.s64 	%rd21, %rd19, %rd20;
	ld.global.f32 	%f215, [%rd21];
	mov.u32 	%r66, _ZZ21sharedMatrixMulKernelPfS_S_iE4ds_N;
	add.s32 	%r67, %r66, %r61;
	add.s32 	%r68, %r67, %r39;
	st.shared.f32 	[%r68], %f215;
	bar.sync 	0;
	ld.shared.f32 	%f216, [%r7];
	ld.shared.f32 	%f217, [%r67];
	fma.rn.f32 	%f218, %f216, %f217, %f367;
	ld.shared.f32 	%f219, [%r7+4];
	ld.shared.f32 	%f220, [%r67+64];
	fma.rn.f32 	%f221, %f219, %f220, %f218;
	ld.shared.f32 	%f222, [%r7+8];
	ld.shared.f32 	%f223, [%r67+128];
	fma.rn.f32 	%f224, %f222, %f223, %f221;
	ld.shared.f32 	%f225, [%r7+12];
	ld.shared.f32 	%f226, [%r67+192];
	fma.rn.f32 	%f227, %f225, %f226, %f224;
	ld.shared.f32 	%f228, [%r7+16];
	ld.shared.f32 	%f229, [%r67+256];
	fma.rn.f32 	%f230, %f228, %f229, %f227;
	ld.shared.f32 	%f231, [%r7+20];
	ld.shared.f32 	%f232, [%r67+320];
	fma.rn.f32 	%f233, %f231, %f232, %f230;
	ld.shared.f32 	%f234, [%r7+24];
	ld.shared.f32 	%f235, [%r67+384];
	fma.rn.f32 	%f236, %f234, %f235, %f233;
	ld.shared.f32 	%f237, [%r7+28];
	ld.shared.f32 	%f238, [%r67+448];
	fma.rn.f32 	%f239, %f237, %f238, %f236;
	ld.shared.f32 	%f240, [%r7+32];
	ld.shared.f32 	%f241, [%r67+512];
	fma.rn.f32 	%f242, %f240, %f241, %f239;
	ld.shared.f32 	%f243, [%r7+36];
	ld.shared.f32 	%f244, [%r67+576];
	fma.rn.f32 	%f245, %f243, %f244, %f242;
	ld.shared.f32 	%f246, [%r7+40];
	ld.shared.f32 	%f247, [%r67+640];
	fma.rn.f32 	%f248, %f246, %f247, %f245;
	ld.shared.f32 	%f249, [%r7+44];
	ld.shared.f32 	%f250, [%r67+704];
	fma.rn.f32 	%f251, %f249, %f250, %f248;
	ld.shared.f32 	%f252, [%r7+48];
	ld.shared.f32 	%f253, [%r67+768];
	fma.rn.f32 	%f254, %f252, %f253, %f251;
	ld.shared.f32 	%f255, [%r7+52];
	ld.shared.f32 	%f256, [%r67+832];
	fma.rn.f32 	%f257, %f255, %f256, %f254;
	ld.shared.f32 	%f258, [%r7+56];
	ld.shared.f32 	%f259, [%r67+896];
	fma.rn.f32 	%f260, %f258, %f259, %f257;
	ld.shared.f32 	%f261, [%r7+60];
	ld.shared.f32 	%f262, [%r67+960];
	fma.rn.f32 	%f263, %f261, %f262, %f260;
	bar.sync 	0;
	ld.global.f32 	%f264, [%rd18+64];
	st.shared.f32 	[%r62], %f264;
	add.s32 	%r69, %r63, 16;
	mad.lo.s32 	%r70, %r69, %r30, %r4;
	mul.wide.s32 	%rd22, %r70, 4;
	add.s64 	%rd23, %rd19, %rd22;
	ld.global.f32 	%f265, [%rd23];
	st.shared.f32 	[%r68], %f265;
	bar.sync 	0;
	ld.shared.f32 	%f266, [%r7];
	ld.shared.f32 	%f267, [%r67];
	fma.rn.f32 	%f268, %f266, %f267, %f263;
	ld.shared.f32 	%f269, [%r7+4];
	ld.shared.f32 	%f270, [%r67+64];
	fma.rn.f32 	%f271, %f269, %f270, %f268;
	ld.shared.f32 	%f272, [%r7+8];
	ld.shared.f32 	%f273, [%r67+128];
	fma.rn.f32 	%f274, %f272, %f273, %f271;
	ld.shared.f32 	%f275, [%r7+12];
	ld.shared.f32 	%f276, [%r67+192];
	fma.rn.f32 	%f277, %f275, %f276, %f274;
	ld.shared.f32 	%f278, [%r7+16];
	ld.shared.f32 	%f279, [%r67+256];
	fma.rn.f32 	%f280, %f278, %f279, %f277;
	ld.shared.f32 	%f281, [%r7+20];
	ld.shared.f32 	%f282, [%r67+320];
	fma.rn.f32 	%f283, %f281, %f282, %f280;
	ld.shared.f32 	%f284, [%r7+24];
	ld.shared.f32 	%f285, [%r67+384];
	fma.rn.f32 	%f286, %f284, %f285, %f283;
	ld.shared.f32 	%f287, [%r7+28];
	ld.shared.f32 	%f288, [%r67+448];
	fma.rn.f32 	%f289, %f287, %f288, %f286;
	ld.shared.f32 	%f290, [%r7+32];
	ld.shared.f32 	%f291, [%r67+512];
	fma.rn.f32 	%f292, %f290, %f291, %f289;
	ld.shared.f32 	%f293, [%r7+36];
	ld.shared.f32 	%f294, [%r67+576];
	fma.rn.f32 	%f295, %f293, %f294, %f292;
	ld.shared.f32 	%f296, [%r7+40];
	ld.shared.f32 	%f297, [%r67+640];
	fma.rn.f32 	%f298, %f296, %f297, %f295;
	ld.shared.f32 	%f299, [%r7+44];
	ld.shared.f32 	%f300, [%r67+704];
	fma.rn.f32 	%f301, %f299, %f300, %f298;
	ld.shared.f32 	%f302, [%r7+48];
	ld.shared.f32 	%f303, [%r67+768];
	fma.rn.f32 	%f304, %f302, %f303, %f301;
	ld.shared.f32 	%f305, [%r7+52];
	ld.shared.f32 	%f306, [%r67+832];
	fma.rn.f32 	%f307, %f305, %f306, %f304;
	ld.shared.f32 	%f308, [%r7+56];
	ld.shared.f32 	%f309, [%r67+896];
	fma.rn.f32 	%f310, %f308, %f309, %f307;
	ld.shared.f32 	%f311, [%r7+60];
	ld.shared.f32 	%f312, [%r67+960];
	fma.rn.f32 	%f367, %f311, %f312, %f310;
	bar.sync 	0;
	add.s32 	%r99, %r99, 2;
$L__BB1_7:
	and.b32  	%r71, %r5, 1;
	setp.eq.b32 	%p6, %r71, 1;
	not.pred 	%p7, %p6;
	@%p7 bra 	$L__BB1_9;
	ld.param.u64 	%rd38, [_Z21sharedMatrixMulKernelPfS_S_i_param_1];
	ld.param.u64 	%rd35, [_Z21sharedMatrixMulKernelPfS_S_i_param_0];
	shl.b32 	%r72, %r99, 4;
	mad.lo.s32 	%r77, %r30, %r3, %r1;
	add.s32 	%r78, %r77, %r72;
	cvta.to.global.u64 	%rd24, %rd35;
	mul.wide.s32 	%rd25, %r78, 4;
	add.s64 	%rd26, %rd24, %rd25;
	ld.global.f32 	%f313, [%rd26];
	shl.b32 	%r79, %r1, 2;
	add.s32 	%r80, %r7, %r79;
	st.shared.f32 	[%r80], %f313;
	add.s32 	%r81, %r72, %r2;
	mad.lo.s32 	%r82, %r81, %r30, %r4;
	cvta.to.global.u64 	%rd27, %rd38;
	mul.wide.s32 	%rd28, %r82, 4;
	add.s64 	%rd29, %rd27, %rd28;
	ld.global.f32 	%f314, [%rd29];
	mov.u32 	%r84, _ZZ21sharedMatrixMulKernelPfS_S_iE4ds_N;
	add.s32 	%r85, %r84, %r79;
	add.s32 	%r86, %r85, %r39;
	st.shared.f32 	[%r86], %f314;
	bar.sync 	0;
	ld.shared.f32 	%f315, [%r7];
	ld.shared.f32 	%f316, [%r85];
	fma.rn.f32 	%f317, %f315, %f316, %f367;
	ld.shared.f32 	%f318, [%r7+4];
	ld.shared.f32 	%f319, [%r85+64];
	fma.rn.f32 	%f320, %f318, %f319, %f317;
	ld.shared.f32 	%f321, [%r7+8];
	ld.shared.f32 	%f322, [%r85+128];
	fma.rn.f32 	%f323, %f321, %f322, %f320;
	ld.shared.f32 	%f324, [%r7+12];
	ld.shared.f32 	%f325, [%r85+192];
	fma.rn.f32 	%f326, %f324, %f325, %f323;
	ld.shared.f32 	%f327, [%r7+16];
	ld.shared.f32 	%f328, [%r85+256];
	fma.rn.f32 	%f329, %f327, %f328, %f326;
	ld.shared.f32 	%f330, [%r7+20];
	ld.shared.f32 	%f331, [%r85+320];
	fma.rn.f32 	%f332, %f330, %f331, %f329;
	ld.shared.f32 	%f333, [%r7+24];
	ld.shared.f32 	%f334, [%r85+384];
	fma.rn.f32 	%f335, %f333, %f334, %f332;
	ld.shared.f32 	%f336, [%r7+28];
	ld.shared.f32 	%f337, [%r85+448];
	fma.rn.f32 	%f338, %f336, %f337, %f335;
	ld.shared.f32 	%f339, [%r7+32];
	ld.shared.f32 	%f340, [%r85+512];
	fma.rn.f32 	%f341, %f339, %f340, %f338;
	ld.shared.f32 	%f342, [%r7+36];
	ld.shared.f32 	%f343, [%r85+576];
	fma.rn.f32 	%f344, %f342, %f343, %f341;
	ld.shared.f32 	%f345, [%r7+40];
	ld.shared.f32 	%f346, [%r85+640];
	fma.rn.f32 	%f347, %f345, %f346, %f344;
	ld.shared.f32 	%f348, [%r7+44];
	ld.shared.f32 	%f349, [%r85+704];
	fma.rn.f32 	%f350, %f348, %f349, %f347;
	ld.shared.f32 	%f351, [%r7+48];
	ld.shared.f32 	%f352, [%r85+768];
	fma.rn.f32 	%f353, %f351, %f352, %f350;
	ld.shared.f32 	%f354, [%r7+52];
	ld.shared.f32 	%f355, [%r85+832];
	fma.rn.f32 	%f356, %f354, %f355, %f353;
	ld.shared.f32 	%f357, [%r7+56];
	ld.shared.f32 	%f358, [%r85+896];
	fma.rn.f32 	%f359, %f357, %f358, %f356;
	ld.shared.f32 	%f360, [%r7+60];
	ld.shared.f32 	%f361, [%r85+960];
	fma.rn.f32 	%f367, %f360, %f361, %f359;
	bar.sync 	0;
$L__BB1_9:
	ld.param.u64 	%rd39, [_Z21sharedMatrixMulKernelPfS_S_i_param_2];
	cvta.to.global.u64 	%rd30, %rd39;
	mad.lo.s32 	%r91, %r30, %r3, %r4;
	mul.wide.s32 	%rd31, %r91, 4;
	add.s64 	%rd32, %rd30, %rd31;
	st.global.f32 	[%rd32], %f367;
	ret;

}


// ===== COMPILED SASS (sm_100) =====

	.target	sm_100

	.elftype	@"ET_EXEC"


//--------------------- .note.nv.tkinfo           --------------------------
	.section	.note.nv.tkinfo,"",@"SHT_NOTE"
	.sectionflags	@"SHF_NOTE_NV_TKINFO"
	.tkinfo
        /*0018*/ 	.word	0x00000002
        /*0030*/ 	.string	""
        /*0030*/ 	.string	"ptxas"
        /*0030*/ 	.string	"Cuda compilation tools, release 13.0, V13.0.88"
        /*0030*/ 	.string	"Build cuda_13.0.r13.0/compiler.36424714_0"
        /*0030*/ 	.string	"-arch sm_100 -m 64 "



//--------------------- .note.nv.cuinfo           --------------------------
	.section	.note.nv.cuinfo,"",@"SHT_NOTE"
	.sectionflags	@"SHF_NOTE_NV_CUINFO"
        /*0018*/ 	.short	0x0002
        /*001a*/ 	.short	0x0064
        /*001c*/ 	.short	0x0082
	.zero		2


//--------------------- .nv.info                  --------------------------
	.section	.nv.info,"",@"SHT_CUDA_INFO"
	.align	4


	//----- nvinfo : EIATTR_REGCOUNT
	.align		4
        /*0000*/ 	.byte	0x04, 0x2f
        /*0002*/ 	.short	(.L_1 - .L_0)
	.align		4
.L_0:
        /*0004*/ 	.word	index@(_Z15MatrixMulKernelPfS_S_i)
        /*0008*/ 	.word	0x00000018


	//----- nvinfo : EIATTR_FRAME_SIZE
	.align		4
.L_1:
        /*000c*/ 	.byte	0x04, 0x11
        /*000e*/ 	.short	(.L_3 - .L_2)
	.align		4
.L_2:
        /*0010*/ 	.word	index@(_Z15MatrixMulKernelPfS_S_i)
        /*0014*/ 	.word	0x00000000


	//----- nvinfo : EIATTR_REGCOUNT
	.align		4
.L_3:
        /*0018*/ 	.byte	0x04, 0x2f
        /*001a*/ 	.short	(.L_5 - .L_4)
	.align		4
.L_4:
        /*001c*/ 	.word	index@(_Z21sharedMatrixMulKernelPfS_S_i)
        /*0020*/ 	.word	0x00000028


	//----- nvinfo : EIATTR_FRAME_SIZE
	.align		4
.L_5:
        /*0024*/ 	.byte	0x04, 0x11
        /*0026*/ 	.short	(.L_7 - .L_6)
	.align		4
.L_6:
        /*0028*/ 	.word	index@(_Z21sharedMatrixMulKernelPfS_S_i)
        /*002c*/ 	.word	0x00000000


	//----- nvinfo : EIATTR_MIN_STACK_SIZE
	.align		4
.L_7:
        /*0030*/ 	.byte	0x04, 0x12
        /*0032*/ 	.short	(.L_9 - .L_8)
	.align		4
.L_8:
        /*0034*/ 	.word	index@(_Z21sharedMatrixMulKernelPfS_S_i)
        /*0038*/ 	.word	0x00000000


	//----- nvinfo : EIATTR_MIN_STACK_SIZE
	.align		4
.L_9:
        /*003c*/ 	.byte	0x04, 0x12
        /*003e*/ 	.short	(.L_11 - .L_10)
	.align		4
.L_10:
        /*0040*/ 	.word	index@(_Z15MatrixMulKernelPfS_S_i)
        /*0044*/ 	.word	0x00000000
.L_11:


//--------------------- .nv.compat                --------------------------
	.section	.nv.compat,"",@"SHT_CUDA_COMPAT_INFO"
	.align	4
        /*0000*/ 	.byte	0x02, 0x09, 0x00, 0x00, 0x02, 0x02, 0x01, 0x00, 0x02, 0x05, 0x05, 0x00, 0x03, 0x07, 0x01, 0x01
        /*0010*/ 	.byte	0x02, 0x03, 0x00, 0x00, 0x02, 0x06, 0x01, 0x00, 0x04, 0x0b, 0x08, 0x00, 0x09, 0x00, 0x00, 0x00
        /*0020*/ 	.byte	0x00, 0x00, 0x00, 0x00


//--------------------- .nv.info._Z21sharedMatrixMulKernelPfS_S_i --------------------------
	.section	.nv.info._Z21sharedMatrixMulKernelPfS_S_i,"",@"SHT_CUDA_INFO"
	.sectionflags	@""
	.align	4


	//----- nvinfo : EIATTR_CUDA_API_VERSION
	.align		4
        /*0000*/ 	.byte	0x04, 0x37
        /*0002*/ 	.short	(.L_13 - .L_12)
.L_12:
        /*0004*/ 	.word	0x00000082


	//----- nvinfo : EIATTR_KPARAM_INFO
	.align		4
.L_13:
        /*0008*/ 	.byte	0x04, 0x17
        /*000a*/ 	.short	(.L_15 - .L_14)
.L_14:
        /*000c*/ 	.word	0x00000000
        /*0010*/ 	.short	0x0003
        /*0012*/ 	.short	0x0018
        /*0014*/ 	.byte	0x00, 0xf0, 0x11, 0x00


	//----- nvinfo : EIATTR_KPARAM_INFO
	.align		4
.L_15:
        /*0018*/ 	.byte	0x04, 0x17
        /*001a*/ 	.short	(.L_17 - .L_16)
.L_16:
        /*001c*/ 	.word	0x00000000
        /*0020*/ 	.short	0x0002
        /*0022*/ 	.short	0x0010
        /*0024*/ 	.byte	0x00, 0xf5, 0x21, 0x00


	//----- nvinfo : EIATTR_KPARAM_INFO
	.align		4
.L_17:
        /*0028*/ 	.byte	0x04, 0x17
        /*002a*/ 	.short	(.L_19 - .L_18)
.L_18:
        /*002c*/ 	.word	0x00000000
        /*0030*/ 	.short	0x0001
        /*0032*/ 	.short	0x0008
        /*0034*/ 	.byte	0x00, 0xf5, 0x21, 0x00


	//----- nvinfo : EIATTR_KPARAM_INFO
	.align		4
.L_19:
        /*0038*/ 	.byte	0x04, 0x17
        /*003a*/ 	.short	(.L_21 - .L_20)
.L_20:
        /*003c*/ 	.word	0x00000000
        /*0040*/ 	.short	0x0000
        /*0042*/ 	.short	0x0000
        /*0044*/ 	.byte	0x00, 0xf5, 0x21, 0x00


	//----- nvinfo : EIATTR_SPARSE_MMA_MASK
	.align		4
.L_21:
        /*0048*/ 	.byte	0x03, 0x50
        /*004a*/ 	.short	0x0000


	//----- nvinfo : EIATTR_MAXREG_COUNT
	.align		4
        /*004c*/ 	.byte	0x03, 0x1b
        /*004e*/ 	.short	0x00ff


	//----- nvinfo : EIATTR_NUM_BARRIERS
	.align		4
        /*0050*/ 	.byte	0x02, 0x4c
        /*0052*/ 	.byte	0x01
	.zero		1


	//----- nvinfo : EIATTR_MERCURY_ISA_VERSION
	.align		4
        /*0054*/ 	.byte	0x03, 0x5f
        /*0056*/ 	.short	0x0101


	//----- nvinfo : EIATTR_VRC_CTA_INIT_COUNT
	.align		4
        /*0058*/ 	.byte	0x02, 0x4a
	.zero		1
	.zero		1


	//----- nvinfo : EIATTR_EXIT_INSTR_OFFSETS
	.align		4
        /*005c*/ 	.byte	0x04, 0x1c
        /*005e*/ 	.short	(.L_23 - .L_22)


	//   ....[0]....
.L_22:
        /*0060*/ 	.word	0x00001870


	//----- nvinfo : EIATTR_CBANK_PARAM_SIZE
	.align		4
.L_23:
        /*0064*/ 	.byte	0x03, 0x19
        /*0066*/ 	.short	0x001c


	//----- nvinfo : EIATTR_PARAM_CBANK
	.align		4
        /*0068*/ 	.byte	0x04, 0x0a
        /*006a*/ 	.short	(.L_25 - .L_24)
	.align		4
.L_24:
        /*006c*/ 	.word	index@(.nv.constant0._Z21sharedMatrixMulKernelPfS_S_i)
        /*0070*/ 	.short	0x0380
        /*0072*/ 	.short	0x001c


	//----- nvinfo : EIATTR_SW_WAR
	.align		4
.L_25:
        /*0074*/ 	.byte	0x04, 0x36
        /*0076*/ 	.short	(.L_27 - .L_26)
.L_26:
        /*0078*/ 	.word	0x00000008
.L_27:


//--------------------- .nv.info._Z15MatrixMulKernelPfS_S_i --------------------------
	.section	.nv.info._Z15MatrixMulKernelPfS_S_i,"",@"SHT_CUDA_INFO"
	.sectionflags	@""
	.align	4


	//----- nvinfo : EIATTR_CUDA_API_VERSION
	.align		4
        /*0000*/ 	.byte	0x04, 0x37
        /*0002*/ 	.short	(.L_29 - .L_28)
.L_28:
        /*0004*/ 	.word	0x00000082


	//----- nvinfo : EIATTR_KPARAM_INFO
	.align		4
.L_29:
        /*0008*/ 	.byte	0x04, 0x17
        /*000a*/ 	.short	(.L_31 - .L_30)
.L_30:
        /*000c*/ 	.word	0x00000000
        /*0010*/ 	.short	0x0003
        /*0012*/ 	.short	0x0018
        /*0014*/ 	.byte	0x00, 0xf0, 0x11, 0x00


	//----- nvinfo : EIATTR_KPARAM_INFO
	.align		4
.L_31:
        /*0018*/ 	.byte	0x04, 0x17
        /*001a*/ 	.short	(.L_33 - .L_32)
.L_32:
        /*001c*/ 	.word	0x00000000
        /*0020*/ 	.short	0x0002
        /*0022*/ 	.short	0x0010
        /*0024*/ 	.byte	0x00, 0xf5, 0x21, 0x00


	//----- nvinfo : EIATTR_KPARAM_INFO
	.align		4
.L_33:
        /*0028*/ 	.byte	0x04, 0x17
        /*002a*/ 	.short	(.L_35 - .L_34)
.L_34:
        /*002c*/ 	.word	0x00000000
        /*0030*/ 	.short	0x0001
        /*0032*/ 	.short	0x0008
        /*0034*/ 	.byte	0x00, 0xf5, 0x21, 0x00


	//----- nvinfo : EIATTR_KPARAM_INFO
	.align		4
.L_35:
        /*0038*/ 	.byte	0x04, 0x17
        /*003a*/ 	.short	(.L_37 - .L_36)
.L_36:
        /*003c*/ 	.word	0x00000000
        /*0040*/ 	.short	0x0000
        /*0042*/ 	.short	0x0000
        /*0044*/ 	.byte	0x00, 0xf5, 0x21, 0x00


	//----- nvinfo : EIATTR_SPARSE_MMA_MASK
	.align		4
.L_37:
        /*0048*/ 	.byte	0x03, 0x50
        /*004a*/ 	.short	0x0000


	//----- nvinfo : EIATTR_MAXREG_COUNT
	.align		4
        /*004c*/ 	.byte	0x03, 0x1b
        /*004e*/ 	.short	0x00ff


	//----- nvinfo : EIATTR_MERCURY_ISA_VERSION
	.align		4
        /*0050*/ 	.byte	0x03, 0x5f
        /*0052*/ 	.short	0x0101


	//----- nvinfo : EIATTR_VRC_CTA_INIT_COUNT
	.align		4
        /*0054*/ 	.byte	0x02, 0x4a
	.zero		1
	.zero		1


	//----- nvinfo : EIATTR_EXIT_INSTR_OFFSETS
	.align		4
        /*0058*/ 	.byte	0x04, 0x1c
        /*005a*/ 	.short	(.L_39 - .L_38)


	//   ....[0]....
.L_38:
        /*005c*/ 	.word	0x000000c0


	//   ....[1]....
        /*0060*/ 	.word	0x00000650


	//   ....[2]....
        /*0064*/ 	.word	0x000008c0


	//   ....[3]....
        /*0068*/ 	.word	0x00000a80


	//   ....[4]....
        /*006c*/ 	.word	0x00000b30


	//----- nvinfo : EIATTR_CBANK_PARAM_SIZE
	.align		4
.L_39:
        /*0070*/ 	.byte	0x03, 0x19
        /*0072*/ 	.short	0x001c


	//----- nvinfo : EIATTR_PARAM_CBANK
	.align		4
        /*0074*/ 	.byte	0x04, 0x0a
        /*0076*/ 	.short	(.L_41 - .L_40)
	.align		4
.L_40:
        /*0078*/ 	.word	index@(.nv.constant0._Z15MatrixMulKernelPfS_S_i)
        /*007c*/ 	.short	0x0380
        /*007e*/ 	.short	0x001c


	//----- nvinfo : EIATTR_SW_WAR
	.align		4
.L_41:
        /*0080*/ 	.byte	0x04, 0x36
        /*0082*/ 	.short	(.L_43 - .L_42)
.L_42:
        /*0084*/ 	.word	0x00000008
.L_43:


//--------------------- .nv.callgraph             --------------------------
	.section	.nv.callgraph,"",@"SHT_CUDA_CALLGRAPH"
	.align	4
	.sectionentsize	8
	.align		4
        /*0000*/ 	.word	0x00000000
	.align		4
        /*0004*/ 	.word	0xffffffff
	.align		4
        /*0008*/ 	.word	0x00000000
	.align		4
        /*000c*/ 	.word	0xfffffffe
	.align		4
        /*0010*/ 	.word	0x00000000
	.align		4
        /*0014*/ 	.word	0xfffffffd
	.align		4
        /*0018*/ 	.word	0x00000000
	.align		4
        /*001c*/ 	.word	0xfffffffc


//--------------------- .text._Z21sharedMatrixMulKernelPfS_S_i --------------------------
	.section	.text._Z21sharedMatrixMulKernelPfS_S_i,"ax",@progbits
	.align	128
        .global         _Z21sharedMatrixMulKernelPfS_S_i
        .type           _Z21sharedMatrixMulKernelPfS_S_i,@function
        .size           _Z21sharedMatrixMulKernelPfS_S_i,(.L_x_10 - _Z21sharedMatrixMulKernelPfS_S_i)
        .other          _Z21sharedMatrixMulKernelPfS_S_i,@"STO_CUDA_ENTRY STV_DEFAULT"
_Z21sharedMatrixMulKernelPfS_S_i:
.text._Z21sharedMatrixMulKernelPfS_S_i:
[----:B------:R-:W-:Y:S08]  /*0000*/  LDC R1, c[0x0][0x37c] ;  /* 0x0000df00ff017b82 */ /* 0x000ff00000000800 */
[----:B------:R-:W0:Y:S01]  /*0010*/  LDC R4, c[0x0][0x398] ;  /* 0x0000e600ff047b82 */ /* 0x000e220000000800 */
[----:B------:R-:W1:Y:S01]  /*0020*/  S2R R3, SR_TID.Y ;  /* 0x0000000000037919 */ /* 0x000e620000002200 */
[----:B------:R-:W2:Y:S01]  /*0030*/  LDCU.64 UR8, c[0x0][0x358] ;  /* 0x00006b00ff0877ac */ /* 0x000ea20008000a00 */
[----:B------:R-:W-:Y:S01]  /*0040*/  HFMA2 R33, -RZ, RZ, 0, 0 ;  /* 0x00000000ff217431 */ /* 0x000fe200000001ff */
[----:B------:R-:W3:Y:S04]  /*0050*/  S2R R2, SR_TID.X ;  /* 0x0000000000027919 */ /* 0x000ee80000002100 */
[----:B------:R-:W1:Y:S08]  /*0060*/  LDC R0, c[0x0][0x364] ;  /* 0x0000d900ff007b82 */ /* 0x000e700000000800 */
[----:B------:R-:W-:Y:S08]  /*0070*/  S2UR UR4, SR_CTAID.X ;  /* 0x00000000000479c3 */ /* 0x000ff00000002500 */
[----:B------:R-:W1:Y:S01]  /*0080*/  S2UR UR5, SR_CTAID.Y ;  /* 0x00000000000579c3 */ /* 0x000e620000002600 */
[----:B0-----:R-:W-:-:S02]  /*0090*/  ISETP.GE.AND P0, PT, R4, 0x10, PT ;  /* 0x000000100400780c */ /* 0x001fc40003f06270 */
[----:B------:R-:W-:-:S04]  /*00a0*/  SHF.R.S32.HI R5, RZ, 0x1f, R4 ;  /* 0x0000001fff057819 */ /* 0x000fc80000011404 */
[----:B------:R-:W-:Y:S01]  /*00b0*/  LEA.HI R5, R5, R4, RZ, 0x4 ;  /* 0x0000000405057211 */ /* 0x000fe200078f20ff */
[----:B------:R-:W3:Y:S01]  /*00c0*/  LDC R21, c[0x0][0x360] ;  /* 0x0000d800ff157b82 */ /* 0x000ee20000000800 */
[----:B-1----:R-:W-:Y:S02]  /*00d0*/  IMAD R23, R0, UR5, R3 ;  /* 0x0000000500177c24 */ /* 0x002fe4000f8e0203 */
[----:B---3--:R-:W-:-:S03]  /*00e0*/  IMAD R21, R21, UR4, R2 ;  /* 0x0000000415157c24 */ /* 0x008fc6000f8e0202 */
[----:B--2---:R-:W-:Y:S05]  /*00f0*/  @!P0 BRA `(.L_x_0) ;  /* 0x0000001400cc8947 */ /* 0x004fea0003800000 */
[----:B------:R-:W0:Y:S01]  /*0100*/  S2UR UR6, SR_CgaCtaId ;  /* 0x00000000000679c3 */ /* 0x000e220000008800 */
[----:B------:R-:W-:Y:S01]  /*0110*/  SHF.R.S32.HI R28, RZ, 0x4, R5 ;  /* 0x00000004ff1c7819 */ /* 0x000fe20000011405 */
[----:B------:R-:W-:Y:S01]  /*0120*/  UMOV UR4, 0x400 ;  /* 0x0000040000047882 */ /* 0x000fe20000000000 */
[----:B------:R-:W-:Y:S01]  /*0130*/  IMAD R7, R23, R4, R2 ;  /* 0x0000000417077224 */ /* 0x000fe200078e0202 */
[----:B------:R-:W-:Y:S02]  /*0140*/  MOV R33, RZ ;  /* 0x000000ff00217202 */ /* 0x000fe40000000f00 */
[----:B------:R-:W-:-:S04]  /*0150*/  IADD3 R0, PT, PT, R28, -0x1, RZ ;  /* 0xffffffff1c007810 */ /* 0x000fc80007ffe0ff */
[----:B------:R-:W-:Y:S02]  /*0160*/  ISETP.GE.U32.AND P0, PT, R0, 0x3, PT ;  /* 0x000000030000780c */ /* 0x000fe40003f06070 */
[----:B------:R-:W-:Y:S01]  /*0170*/  MOV R0, RZ ;  /* 0x000000ff00007202 */ /* 0x000fe20000000f00 */
[----:B0-----:R-:W-:-:S06]  /*0180*/  ULEA UR5, UR6, UR4, 0x18 ;  /* 0x0000000406057291 */ /* 0x001fcc000f8ec0ff */
[----:B------:R-:W-:-:S04]  /*0190*/  LEA R5, R3, UR5, 0x6 ;  /* 0x0000000503057c11 */ /* 0x000fc8000f8e30ff */
[----:B------:R-:W-:Y:S05]  /*01a0*/  @!P0 BRA `(.L_x_1) ;  /* 0x0000000c001c8947 */ /* 0x000fea0003800000 */
[----:B------:R-:W-:Y:S01]  /*01b0*/  UIADD3 UR5, UPT, UPT, UR4, 0x400, URZ ;  /* 0x0000040004057890 */ /* 0x000fe2000fffe0ff */
[C---:B------:R-:W-:Y:S01]  /*01c0*/  IADD3 R31, PT, PT, R3.reuse, 0x30, RZ ;  /* 0x00000030031f7810 */ /* 0x040fe20007ffe0ff */
[----:B------:R-:W-:Y:S01]  /*01d0*/  HFMA2 R33, -RZ, RZ, 0, 0 ;  /* 0x00000000ff217431 */ /* 0x000fe200000001ff */
[C---:B------:R-:W-:Y:S01]  /*01e0*/  IADD3 R29, PT, PT, R3.reuse, 0x20, RZ ;  /* 0x00000020031d7810 */ /* 0x040fe20007ffe0ff */
[----:B------:R-:W-:Y:S01]  /*01f0*/  ULEA UR5, UR6, UR5, 0x18 ;  /* 0x0000000506057291 */ /* 0x000fe2000f8ec0ff */
[C---:B------:R-:W-:Y:S01]  /*0200*/  IADD3 R27, PT, PT, R3.reuse, 0x10, RZ ;  /* 0x00000010031b7810 */ /* 0x040fe20007ffe0ff */
[-CC-:B------:R-:W-:Y:S01]  /*0210*/  IMAD R25, R3, R4.reuse, R21.reuse ;  /* 0x0000000403197224 */ /* 0x180fe200078e0215 */
[----:B------:R-:W-:Y:S01]  /*0220*/  LOP3.LUT R0, R28, 0x7fffffc, RZ, 0xc0, !PT ;  /* 0x07fffffc1c007812 */ /* 0x000fe200078ec0ff */
[-CC-:B------:R-:W-:Y:S01]  /*0230*/  IMAD R31, R31, R4.reuse, R21.reuse ;  /* 0x000000041f1f7224 */ /* 0x180fe200078e0215 */
[----:B------:R-:W-:Y:S01]  /*0240*/  MOV R26, R7 ;  /* 0x00000007001a7202 */ /* 0x000fe20000000f00 */
[-CC-:B------:R-:W-:Y:S01]  /*0250*/  IMAD R29, R29, R4.reuse, R21.reuse ;  /* 0x000000041d1d7224 */ /* 0x180fe200078e0215 */
[C---:B------:R-:W-:Y:S01]  /*0260*/  LEA R20, R2.reuse, UR5, 0x2 ;  /* 0x0000000502147c11 */ /* 0x040fe2000f8e10ff */
[----:B------:R-:W-:Y:S01]  /*0270*/  IMAD R27, R27, R4, R21 ;  /* 0x000000041b1b7224 */ /* 0x000fe200078e0215 */
[----:B------:R-:W-:-:S02]  /*0280*/  LEA R22, R2, R5, 0x2 ;  /* 0x0000000502167211 */ /* 0x000fc400078e10ff */
[----:B------:R-:W-:Y:S02]  /*0290*/  IADD3 R24, PT, PT, -R0, RZ, RZ ;  /* 0x000000ff00187210 */ /* 0x000fe40007ffe1ff */
[----:B------:R-:W-:-:S07]  /*02a0*/  LEA R6, R3, R20, 0x6 ;  /* 0x0000001403067211 */ /* 0x000fce00078e30ff */
.L_x_2:
[----:B------:R-:W0:Y:S08]  /*02b0*/  LDC.64 R16, c[0x0][0x380] ;  /* 0x0000e000ff107b82 */ /* 0x000e300000000a00 */
[----:B------:R-:W1:Y:S01]  /*02c0*/  LDC.64 R18, c[0x0][0x388] ;  /* 0x0000e200ff127b82 */ /* 0x000e620000000a00 */
[----:B0-----:R-:W-:-:S05]  /*02d0*/  IMAD.WIDE R16, R26, 0x4, R16 ;  /* 0x000000041a107825 */ /* 0x001fca00078e0210 */
[----:B------:R-:W2:Y:S01]  /*02e0*/  LDG.E R11, desc[UR8][R16.64] ;  /* 0x00000008100b7981 */ /* 0x000ea2000c1e1900 */
[----:B-1----:R-:W-:-:S05]  /*02f0*/  IMAD.WIDE R8, R25, 0x4, R18 ;  /* 0x0000000419087825 */ /* 0x002fca00078e0212 */
[----:B------:R-:W3:Y:S04]  /*0300*/  LDG.E R37, desc[UR8][R8.64] ;  /* 0x0000000808257981 */ /* 0x000ee8000c1e1900 */
[----:B--2---:R-:W-:Y:S04]  /*0310*/  STS [R22], R11 ;  /* 0x0000000b16007388 */ /* 0x004fe80000000800 */
[----:B---3--:R-:W-:Y:S01]  /*0320*/  STS [R6], R37 ;  /* 0x0000002506007388 */ /* 0x008fe20000000800 */
[----:B------:R-:W-:Y:S06]  /*0330*/  BAR.SYNC.DEFER_BLOCKING 0x0 ;  /* 0x0000000000007b1d */ /* 0x000fec0000010000 */
[----:B------:R-:W-:Y:S04]  /*0340*/  LDS R10, [R20] ;  /* 0x00000000140a7984 */ /* 0x000fe80000000800 */
[----:B------:R-:W0:Y:S04]  /*0350*/  LDS.128 R12, [R5] ;  /* 0x00000000050c7984 */ /* 0x000e280000000c00 */
[----:B------:R-:W1:Y:S04]  /*0360*/  LDS R30, [R20+0x40] ;  /* 0x00004000141e7984 */ /* 0x000e680000000800 */
[----:B------:R-:W2:Y:S01]  /*0370*/  LDS R35, [R20+0x80] ;  /* 0x0000800014237984 */ /* 0x000ea20000000800 */
[----:B0-----:R-:W-:-:S03]  /*0380*/  FFMA R10, R12, R10, R33 ;  /* 0x0000000a0c0a7223 */ /* 0x001fc60000000021 */
[----:B------:R-:W0:Y:S01]  /*0390*/  LDS R12, [R20+0xc0] ;  /* 0x0000c000140c7984 */ /* 0x000e220000000800 */
[----:B-1----:R-:W-:-:S03]  /*03a0*/  FFMA R32, R30, R13, R10 ;  /* 0x0000000d1e207223 */ /* 0x002fc6000000000a */
[----:B------:R-:W-:Y:S04]  /*03b0*/  LDS R13, [R20+0x100] ;  /* 0x00010000140d7984 */ /* 0x000fe80000000800 */
[----:B------:R-:W1:Y:S04]  /*03c0*/  LDS.128 R8, [R5+0x10] ;  /* 0x0000100005087984 */ /* 0x000e680000000c00 */
[----:B------:R-:W3:Y:S04]  /*03d0*/  LDS R30, [R20+0x140] ;  /* 0x00014000141e7984 */ /* 0x000ee80000000800 */
[----:B------:R-:W4:Y:S01]  /*03e0*/  LDS R33, [R20+0x180] ;  /* 0x0001800014217984 */ /* 0x000f220000000800 */
[----:B--2---:R-:W-:-:S04]  /*03f0*/  FFMA R35, R35, R14, R32 ;  /* 0x0000000e23237223 */ /* 0x004fc80000000020 */
[----:B0-----:R-:W-:Y:S02]  /*0400*/  FFMA R15, R12, R15, R35 ;  /* 0x0000000f0c0f7223 */ /* 0x001fe40000000023 */
[----:B------:R-:W-:Y:S02]  /*0410*/  LDS R35, [R20+0x240] ;  /* 0x0002400014237984 */ /* 0x000fe40000000800 */
[----:B-1----:R-:W-:Y:S02]  /*0420*/  FFMA R13, R8, R13, R15 ;  /* 0x0000000d080d7223 */ /* 0x002fe4000000000f */
[----:B------:R-:W0:Y:S02]  /*0430*/  LDS R8, [R20+0x1c0] ;  /* 0x0001c00014087984 */ /* 0x000e240000000800 */
[----:B---3--:R-:W-:Y:S02]  /*0440*/  FFMA R30, R30, R9, R13 ;  /* 0x000000091e1e7223 */ /* 0x008fe4000000000d */
[----:B------:R-:W-:Y:S04]  /*0450*/  LDS R9, [R20+0x200] ;  /* 0x0002000014097984 */ /* 0x000fe80000000800 */
[----:B------:R-:W1:Y:S01]  /*0460*/  LDS.128 R12, [R5+0x20] ;  /* 0x00002000050c7984 */ /* 0x000e620000000c00 */
[----:B----4-:R-:W-:-:S03]  /*0470*/  FFMA R33, R33, R10, R30 ;  /* 0x0000000a21217223 */ /* 0x010fc6000000001e */
[----:B------:R-:W2:Y:S04]  /*0480*/  LDS R30, [R20+0x280] ;  /* 0x00028000141e7984 */ /* 0x000ea80000000800 */
[----:B------:R-:W3:Y:S01]  /*0490*/  LDS R10, [R20+0x2c0] ;  /* 0x0002c000140a7984 */ /* 0x000ee20000000800 */
[----:B0-----:R-:W-:-:S03]  /*04a0*/  FFMA R11, R8, R11, R33 ;  /* 0x0000000b080b7223 */ /* 0x001fc60000000021 */
[----:B------:R-:W-:Y:S01]  /*04b0*/  LDS R8, [R20+0x340] ;  /* 0x0003400014087984 */ /* 0x000fe20000000800 */
[----:B-1----:R-:W-:-:S03]  /*04c0*/  FFMA R12, R12, R9, R11 ;  /* 0x000000090c0c7223 */ /* 0x002fc6000000000b */
[----:B------:R-:W-:Y:S01]  /*04d0*/  LDS R9, [R20+0x300] ;  /* 0x0003000014097984 */ /* 0x000fe20000000800 */
[----:B------:R-:W-:-:S03]  /*04e0*/  FFMA R13, R35, R13, R12 ;  /* 0x0000000d230d7223 */ /* 0x000fc6000000000c */
[----:B------:R-:W-:Y:S01]  /*04f0*/  LDS R35, [R20+0x380] ;  /* 0x0003800014237984 */ /* 0x000fe20000000800 */
[----:B--2---:R-:W-:-:S03]  /*0500*/  FFMA R13, R30, R14, R13 ;  /* 0x0000000e1e0d7223 */ /* 0x004fc6000000000d */
[----:B------:R-:W-:Y:S01]  /*0510*/  LDS R30, [R20+0x3c0] ;  /* 0x0003c000141e7984 */ /* 0x000fe20000000800 */
[----:B---3--:R-:W-:-:S03]  /*0520*/  FFMA R11, R10, R15, R13 ;  /* 0x0000000f0a0b7223 */ /* 0x008fc6000000000d */
[----:B------:R-:W0:Y:S01]  /*0530*/  LDS.128 R12, [R5+0x30] ;  /* 0x00003000050c7984 */ /* 0x000e220000000c00 */
[----:B------:R-:W-:Y:S01]  /*0540*/  BAR.SYNC.DEFER_BLOCKING 0x0 ;  /* 0x0000000000007b1d */ /* 0x000fe20000010000 */
[----:B------:R-:W-:-:S05]  /*0550*/  IMAD.WIDE R32, R27, 0x4, R18 ;  /* 0x000000041b207825 */ /* 0x000fca00078e0212 */
[----:B------:R-:W2:Y:S04]  /*0560*/  LDG.E R36, desc[UR8][R16.64+0x40] ;  /* 0x0000400810247981 */ /* 0x000ea8000c1e1900 */
[----:B------:R-:W3:Y:S01]  /*0570*/  LDG.E R32, desc[UR8][R32.64] ;  /* 0x0000000820207981 */ /* 0x000ee2000c1e1900 */
[----:B0-----:R-:W-:-:S04]  /*0580*/  FFMA R12, R12, R9, R11 ;  /* 0x000000090c0c7223 */ /* 0x001fc8000000000b */
[----:B------:R-:W-:-:S04]  /*0590*/  FFMA R34, R8, R13, R12 ;  /* 0x0000000d08227223 */ /* 0x000fc8000000000c */
[----:B------:R-:W-:-:S04]  /*05a0*/  FFMA R35, R35, R14, R34 ;  /* 0x0000000e23237223 */ /* 0x000fc80000000022 */
[----:B------:R-:W-:Y:S01]  /*05b0*/  FFMA R15, R30, R15, R35 ;  /* 0x0000000f1e0f7223 */ /* 0x000fe20000000023 */
[----:B--2---:R-:W-:Y:S04]  /*05c0*/  STS [R22], R36 ;  /* 0x0000002416007388 */ /* 0x004fe80000000800 */
[----:B---3--:R-:W-:Y:S01]  /*05d0*/  STS [R6], R32 ;  /* 0x0000002006007388 */ /* 0x008fe20000000800 */
[----:B------:R-:W-:Y:S06]  /*05e0*/  BAR.SYNC.DEFER_BLOCKING 0x0 ;  /* 0x0000000000007b1d */ /* 0x000fec0000010000 */
[----:B------:R-:W-:Y:S04]  /*05f0*/  LDS R37, [R20] ;  /* 0x0000000014257984 */ /* 0x000fe80000000800 */
[----:B------:R-:W0:Y:S04]  /*0600*/  LDS.128 R8, [R5] ;  /* 0x0000000005087984 */ /* 0x000e280000000c00 */
[----:B------:R-:W1:Y:S04]  /*0610*/  LDS R12, [R20+0x40] ;  /* 0x00004000140c7984 */ /* 0x000e680000000800 */
[----:B------:R-:W2:Y:S04]  /*0620*/  LDS R33, [R20+0x80] ;  /* 0x0000800014217984 */ /* 0x000ea80000000800 */
[----:B------:R-:W-:Y:S04]  /*0630*/  LDS R30, [R20+0x140] ;  /* 0x00014000141e7984 */ /* 0x000fe80000000800 */
[----:B------:R-:W-:Y:S01]  /*0640*/  LDS R35, [R20+0x180] ;  /* 0x0001800014237984 */ /* 0x000fe20000000800 */
[----:B0-----:R-:W-:-:S03]  /*0650*/  FFMA R15, R8, R37, R15 ;  /* 0x00000025080f7223 */ /* 0x001fc6000000000f */
[----:B------:R-:W0:Y:S01]  /*0660*/  LDS R8, [R20+0xc0] ;  /* 0x0000c00014087984 */ /* 0x000e220000000800 */
[----:B-1----:R-:W-:-:S03]  /*0670*/  FFMA R32, R12, R9, R15 ;  /* 0x000000090c207223 */ /* 0x002fc6000000000f */
[----:B------:R-:W-:Y:S04]  /*0680*/  LDS R9, [R20+0x100] ;  /* 0x0001000014097984 */ /* 0x000fe80000000800 */
[----:B------:R-:W1:Y:S01]  /*0690*/  LDS.128 R12, [R5+0x10] ;  /* 0x00001000050c7984 */ /* 0x000e620000000c00 */
[----:B--2---:R-:W-:-:S04]  /*06a0*/  FFMA R33, R33, R10, R32 ;  /* 0x0000000a21217223 */ /* 0x004fc80000000020 */
[----:B0-----:R-:W-:Y:S02]  /*06b0*/  FFMA R11, R8, R11, R33 ;  /* 0x0000000b080b7223 */ /* 0x001fe40000000021 */
[----:B------:R-:W-:Y:S02]  /*06c0*/  LDS R33, [R20+0x240] ;  /* 0x0002400014217984 */ /* 0x000fe40000000800 */
[----:B-1----:R-:W-:Y:S02]  /*06d0*/  FFMA R9, R12, R9, R11 ;  /* 0x000000090c097223 */ /* 0x002fe4000000000b */
[----:B------:R-:W0:Y:S02]  /*06e0*/  LDS R12, [R20+0x1c0] ;  /* 0x0001c000140c7984 */ /* 0x000e240000000800 */
[----:B------:R-:W-:Y:S02]  /*06f0*/  FFMA R30, R30, R13, R9 ;  /* 0x0000000d1e1e7223 */ /* 0x000fe40000000009 */
[----:B------:R-:W-:Y:S04]  /*0700*/  LDS R13, [R20+0x200] ;  /* 0x00020000140d7984 */ /* 0x000fe80000000800 */
[----:B------:R-:W1:Y:S01]  /*0710*/  LDS.128 R8, [R5+0x20] ;  /* 0x0000200005087984 */ /* 0x000e620000000c00 */
[----:B------:R-:W-:-:S03]  /*0720*/  FFMA R35, R35, R14, R30 ;  /* 0x0000000e23237223 */ /* 0x000fc6000000001e */
[----:B------:R-:W2:Y:S04]  /*0730*/  LDS R30, [R20+0x280] ;  /* 0x00028000141e7984 */ /* 0x000ea80000000800 */
[----:B------:R-:W3:Y:S01]  /*0740*/  LDS R14, [R20+0x2c0] ;  /* 0x0002c000140e7984 */ /* 0x000ee20000000800 */
[----:B0-----:R-:W-:-:S03]  /*0750*/  FFMA R15, R12, R15, R35 ;  /* 0x0000000f0c0f7223 */ /* 0x001fc60000000023 */
[----:B------:R-:W-:Y:S01]  /*0760*/  LDS R35, [R20+0x380] ;  /* 0x0003800014237984 */ /* 0x000fe20000000800 */
[----:B-1----:R-:W-:-:S04]  /*0770*/  FFMA R8, R8, R13, R15 ;  /* 0x0000000d08087223 */ /* 0x002fc8000000000f */
[----:B------:R-:W-:Y:S02]  /*0780*/  FFMA R9, R33, R9, R8 ;  /* 0x0000000921097223 */ /* 0x000fe40000000008 */
[----:B------:R-:W-:Y:S02]  /*0790*/  LDS R8, [R20+0x340] ;  /* 0x0003400014087984 */ /* 0x000fe40000000800 */
[----:B--2---:R-:W-:Y:S02]  /*07a0*/  FFMA R13, R30, R10, R9 ;  /* 0x0000000a1e0d7223 */ /* 0x004fe40000000009 */
[----:B------:R-:W-:Y:S02]  /*07b0*/  LDS R9, [R20+0x300] ;  /* 0x0003000014097984 */ /* 0x000fe40000000800 */
[----:B---3--:R-:W-:Y:S02]  /*07c0*/  FFMA R11, R14, R11, R13 ;  /* 0x0000000b0e0b7223 */ /* 0x008fe4000000000d */
[----:B------:R-:W-:Y:S04]  /*07d0*/  LDS R30, [R20+0x3c0] ;  /* 0x0003c000141e7984 */ /* 0x000fe80000000800 */
        /* <DEDUP_REMOVED lines=9> */
[----:B------:R-:W-:Y:S01]  /*0870*/  IMAD.WIDE R18, R31, 0x4, R18 ;  /* 0x000000041f127825 */ /* 0x000fe200078e0212 */
[----:B--2---:R-:W-:Y:S04]  /*0880*/  STS [R22], R36 ;  /* 0x0000002416007388 */ /* 0x004fe80000000800 */
[----:B---3--:R-:W-:Y:S01]  /*0890*/  STS [R6], R32 ;  /* 0x0000002006007388 */ /* 0x008fe20000000800 */
[----:B------:R-:W-:Y:S06]  /*08a0*/  BAR.SYNC.DEFER_BLOCKING 0x0 ;  /* 0x0000000000007b1d */ /* 0x000fec0000010000 */
[----:B------:R-:W-:Y:S04]  /*08b0*/  LDS R37, [R20] ;  /* 0x0000000014257984 */ /* 0x000fe80000000800 */
[----:B------:R-:W0:Y:S04]  /*08c0*/  LDS.128 R8, [R5] ;  /* 0x0000000005087984 */ /* 0x000e280000000c00 */
[----:B------:R-:W1:Y:S04]  /*08d0*/  LDS R12, [R20+0x40] ;  /* 0x00004000140c7984 */ /* 0x000e680000000800 */
[----:B------:R-:W2:Y:S04]  /*08e0*/  LDS R33, [R20+0x80] ;  /* 0x0000800014217984 */ /* 0x000ea80000000800 */
[----:B------:R-:W3:Y:S04]  /*08f0*/  LDS R35, [R20+0xc0] ;  /* 0x0000c00014237984 */ /* 0x000ee80000000800 */
[----:B------:R-:W-:Y:S01]  /*0900*/  LDS R32, [R20+0x200] ;  /* 0x0002000014207984 */ /* 0x000fe20000000800 */
[----:B0-----:R-:W-:-:S03]  /*0910*/  FFMA R15, R8, R37, R15 ;  /* 0x00000025080f7223 */ /* 0x001fc6000000000f */
[----:B------:R-:W-:Y:S01]  /*0920*/  LDS R8, [R20+0x140] ;  /* 0x0001400014087984 */ /* 0x000fe20000000800 */
[----:B-1----:R-:W-:-:S03]  /*0930*/  FFMA R30, R12, R9, R15 ;  /* 0x000000090c1e7223 */ /* 0x002fc6000000000f */
[----:B------:R-:W-:Y:S04]  /*0940*/  LDS R9, [R20+0x100] ;  /* 0x0001000014097984 */ /* 0x000fe80000000800 */
[----:B------:R-:W0:Y:S01]  /*0950*/  LDS.128 R12, [R5+0x10] ;  /* 0x00001000050c7984 */ /* 0x000e220000000c00 */
[----:B--2---:R-:W-:-:S03]  /*0960*/  FFMA R10, R33, R10, R30 ;  /* 0x0000000a210a7223 */ /* 0x004fc6000000001e */
[----:B------:R-:W1:Y:S01]  /*0970*/  LDS R33, [R20+0x180] ;  /* 0x0001800014217984 */ /* 0x000e620000000800 */
[----:B---3--:R-:W-:-:S03]  /*0980*/  FFMA R11, R35, R11, R10 ;  /* 0x0000000b230b7223 */ /* 0x008fc6000000000a */
[----:B------:R-:W-:Y:S04]  /*0990*/  LDS R35, [R20+0x240] ;  /* 0x0002400014237984 */ /* 0x000fe80000000800 */
[----:B------:R-:W-:Y:S01]  /*09a0*/  LDS R37, [R20+0x300] ;  /* 0x0003000014257984 */ /* 0x000fe20000000800 */
[----:B0-----:R-:W-:-:S03]  /*09b0*/  FFMA R9, R12, R9, R11 ;  /* 0x000000090c097223 */ /* 0x001fc6000000000b */
[----:B------:R-:W0:Y:S01]  /*09c0*/  LDS R12, [R20+0x1c0] ;  /* 0x0001c000140c7984 */ /* 0x000e220000000800 */
[----:B------:R-:W-:-:S03]  /*09d0*/  FFMA R30, R8, R13, R9 ;  /* 0x0000000d081e7223 */ /* 0x000fc60000000009 */
[----:B------:R-:W2:Y:S04]  /*09e0*/  LDS.128 R8, [R5+0x20] ;  /* 0x0000200005087984 */ /* 0x000ea80000000c00 */
[----:B------:R-:W3:Y:S01]  /*09f0*/  LDS R13, [R20+0x280] ;  /* 0x00028000140d7984 */ /* 0x000ee20000000800 */
[----:B-1----:R-:W-:-:S03]  /*0a00*/  FFMA R33, R33, R14, R30 ;  /* 0x0000000e21217223 */ /* 0x002fc6000000001e */
[----:B------:R-:W-:Y:S01]  /*0a10*/  LDS R30, [R20+0x3c0] ;  /* 0x0003c000141e7984 */ /* 0x000fe20000000800 */
[----:B0-----:R-:W-:-:S04]  /*0a20*/  FFMA R15, R12, R15, R33 ;  /* 0x0000000f0c0f7223 */ /* 0x001fc80000000021 */
[----:B--2---:R-:W-:Y:S02]  /*0a30*/  FFMA R8, R8, R32, R15 ;  /* 0x0000002008087223 */ /* 0x004fe4000000000f */
[----:B------:R-:W-:Y:S02]  /*0a40*/  LDS R32, [R20+0x340] ;  /* 0x0003400014207984 */ /* 0x000fe40000000800 */
[----:B------:R-:W-:Y:S02]  /*0a50*/  FFMA R12, R35, R9, R8 ;  /* 0x00000009230c7223 */ /* 0x000fe40000000008 */
[----:B------:R-:W0:Y:S02]  /*0a60*/  LDS R8, [R20+0x2c0] ;  /* 0x0002c00014087984 */ /* 0x000e240000000800 */
[----:B---3--:R-:W-:Y:S02]  /*0a70*/  FFMA R9, R13, R10, R12 ;  /* 0x0000000a0d097223 */ /* 0x008fe4000000000c */
[----:B------:R-:W-:Y:S04]  /*0a80*/  LDS R35, [R20+0x380] ;  /* 0x0003800014237984 */ /* 0x000fe80000000800 */
[----:B------:R-:W1:Y:S01]  /*0a90*/  LDS.128 R12, [R5+0x30] ;  /* 0x00003000050c7984 */ /* 0x000e620000000c00 */
[----:B------:R-:W-:Y:S06]  /*0aa0*/  BAR.SYNC.DEFER_BLOCKING 0x0 ;  /* 0x0000000000007b1d */ /* 0x000fec0000010000 */
[----:B------:R0:W2:Y:S04]  /*0ab0*/  LDG.E R16, desc[UR8][R16.64+0xc0] ;  /* 0x0000c00810107981 */ /* 0x0000a8000c1e1900 */
[----:B------:R-:W3:Y:S01]  /*0ac0*/  LDG.E R19, desc[UR8][R18.64] ;  /* 0x0000000812137981 */ /* 0x000ee2000c1e1900 */
[----:B0-----:R-:W-:-:S04]  /*0ad0*/  FFMA R17, R8, R11, R9 ;  /* 0x0000000b08117223 */ /* 0x001fc80000000009 */
[----:B-1----:R-:W-:-:S04]  /*0ae0*/  FFMA R37, R12, R37, R17 ;  /* 0x000000250c257223 */ /* 0x002fc80000000011 */
[----:B------:R-:W-:-:S04]  /*0af0*/  FFMA R32, R32, R13, R37 ;  /* 0x0000000d20207223 */ /* 0x000fc80000000025 */
[----:B------:R-:W-:-:S04]  /*0b00*/  FFMA R35, R35, R14, R32 ;  /* 0x0000000e23237223 */ /* 0x000fc80000000020 */
[----:B------:R-:W-:Y:S01]  /*0b10*/  FFMA R17, R30, R15, R35 ;  /* 0x0000000f1e117223 */ /* 0x000fe20000000023 */
[----:B------:R-:W-:-:S04]  /*0b20*/  IADD3 R24, PT, PT, R24, 0x4, RZ ;  /* 0x0000000418187810 */ /* 0x000fc80007ffe0ff */
[----:B------:R-:W-:Y:S02]  /*0b30*/  ISETP.NE.AND P0, PT, R24, RZ, PT ;  /* 0x000000ff1800720c */ /* 0x000fe40003f05270 */
[----:B------:R-:W-:Y:S02]  /*0b40*/  IADD3 R26, PT, PT, R26, 0x40, RZ ;  /* 0x000000401a1a7810 */ /* 0x000fe40007ffe0ff */
[C---:B------:R-:W-:Y:S02]  /*0b50*/  LEA R31, R4.reuse, R31, 0x6 ;  /* 0x0000001f041f7211 */ /* 0x040fe400078e30ff */
[C---:B------:R-:W-:Y:S02]  /*0b60*/  LEA R29, R4.reuse, R29, 0x6 ;  /* 0x0000001d041d7211 */ /* 0x040fe400078e30ff */
[C---:B------:R-:W-:Y:S02]  /*0b70*/  LEA R27, R4.reuse, R27, 0x6 ;  /* 0x0000001b041b7211 */ /* 0x040fe400078e30ff */
[----:B------:R-:W-:Y:S01]  /*0b80*/  LEA R25, R4, R25, 0x6 ;  /* 0x0000001904197211 */ /* 0x000fe200078e30ff */
        /* <DEDUP_REMOVED lines=8> */
[----:B------:R-:W-:Y:S04]  /*0c10*/  LDS R35, [R20+0x100] ;  /* 0x0001000014237984 */ /* 0x000fe80000000800 */
[----:B------:R-:W4:Y:S04]  /*0c20*/  LDS.128 R12, [R5+0x10] ;  /* 0x00001000050c7984 */ /* 0x000f280000000c00 */
[----:B------:R-:W5:Y:S04]  /*0c30*/  LDS R30, [R20+0x140] ;  /* 0x00014000141e7984 */ /* 0x000f680000000800 */
[----:B------:R-:W5:Y:S01]  /*0c40*/  LDS R37, [R20+0x180] ;  /* 0x0001800014257984 */ /* 0x000f620000000800 */
[----:B0-----:R-:W-:-:S03]  /*0c50*/  FFMA R17, R8, R33, R17 ;  /* 0x0000002108117223 */ /* 0x001fc60000000011 */
[----:B------:R-:W0:Y:S01]  /*0c60*/  LDS R8, [R20+0x1c0] ;  /* 0x0001c00014087984 */ /* 0x000e220000000800 */
[----:B-1----:R-:W-:-:S03]  /*0c70*/  FFMA R9, R34, R9, R17 ;  /* 0x0000000922097223 */ /* 0x002fc60000000011 */
[----:B------:R-:W-:Y:S04]  /*0c80*/  LDS R33, [R20+0x200] ;  /* 0x0002000014217984 */ /* 0x000fe80000000800 */
[----:B------:R-:W1:Y:S01]  /*0c90*/  LDS.128 R16, [R5+0x20] ;  /* 0x0000200005107984 */ /* 0x000e620000000c00 */
[----:B--2---:R-:W-:-:S04]  /*0ca0*/  FFMA R9, R36, R10, R9 ;  /* 0x0000000a24097223 */ /* 0x004fc80000000009 */
[----:B---3--:R-:W-:-:S04]  /*0cb0*/  FFMA R9, R32, R11, R9 ;  /* 0x0000000b20097223 */ /* 0x008fc80000000009 */
[----:B----4-:R-:W-:Y:S02]  /*0cc0*/  FFMA R9, R12, R35, R9 ;  /* 0x000000230c097223 */ /* 0x010fe40000000009 */
[----:B------:R-:W2:Y:S02]  /*0cd0*/  LDS R12, [R20+0x240] ;  /* 0x00024000140c7984 */ /* 0x000ea40000000800 */
[----:B-----5:R-:W-:Y:S02]  /*0ce0*/  FFMA R30, R30, R13, R9 ;  /* 0x0000000d1e1e7223 */ /* 0x020fe40000000009 */
[----:B------:R-:W3:Y:S02]  /*0cf0*/  LDS R13, [R20+0x280] ;  /* 0x00028000140d7984 */ /* 0x000ee40000000800 */
[----:B------:R-:W-:Y:S02]  /*0d00*/  FFMA R37, R37, R14, R30 ;  /* 0x0000000e25257223 */ /* 0x000fe4000000001e */
[----:B------:R-:W4:Y:S04]  /*0d10*/  LDS R14, [R20+0x2c0] ;  /* 0x0002c000140e7984 */ /* 0x000f280000000800 */
[----:B------:R-:W-:Y:S01]  /*0d20*/  LDS R30, [R20+0x340] ;  /* 0x00034000141e7984 */ /* 0x000fe20000000800 */
[----:B0-----:R-:W-:-:S03]  /*0d30*/  FFMA R37, R8, R15, R37 ;  /* 0x0000000f08257223 */ /* 0x001fc60000000025 */
[----:B------:R-:W-:Y:S04]  /*0d40*/  LDS R15, [R20+0x300] ;  /* 0x00030000140f7984 */ /* 0x000fe80000000800 */
[----:B------:R-:W0:Y:S01]  /*0d50*/  LDS.128 R8, [R5+0x30] ;  /* 0x0000300005087984 */ /* 0x000e220000000c00 */
[----:B-1----:R-:W-:-:S03]  /*0d60*/  FFMA R37, R16, R33, R37 ;  /* 0x0000002110257223 */ /* 0x002fc60000000025 */
[----:B------:R-:W1:Y:S04]  /*0d70*/  LDS R33, [R20+0x380] ;  /* 0x0003800014217984 */ /* 0x000e680000000800 */
[----:B------:R-:W5:Y:S01]  /*0d80*/  LDS R16, [R20+0x3c0] ;  /* 0x0003c00014107984 */ /* 0x000f620000000800 */
[----:B--2---:R-:W-:-:S04]  /*0d90*/  FFMA R12, R12, R17, R37 ;  /* 0x000000110c0c7223 */ /* 0x004fc80000000025 */
[----:B---3--:R-:W-:-:S04]  /*0da0*/  FFMA R13, R13, R18, R12 ;  /* 0x000000120d0d7223 */ /* 0x008fc8000000000c */
[----:B----4-:R-:W-:-:S04]  /*0db0*/  FFMA R13, R14, R19, R13 ;  /* 0x000000130e0d7223 */ /* 0x010fc8000000000d */
[----:B0-----:R-:W-:-:S04]  /*0dc0*/  FFMA R13, R8, R15, R13 ;  /* 0x0000000f080d7223 */ /* 0x001fc8000000000d */
[----:B------:R-:W-:-:S04]  /*0dd0*/  FFMA R30, R30, R9, R13 ;  /* 0x000000091e1e7223 */ /* 0x000fc8000000000d */
[----:B-1----:R-:W-:-:S04]  /*0de0*/  FFMA R33, R33, R10, R30 ;  /* 0x0000000a21217223 */ /* 0x002fc8000000001e */
[----:B-----5:R-:W-:Y:S01]  /*0df0*/  FFMA R33, R16, R11, R33 ;  /* 0x0000000b10217223 */ /* 0x020fe20000000021 */
[----:B------:R-:W-:Y:S06]  /*0e00*/  BAR.SYNC.DEFER_BLOCKING 0x0 ;  /* 0x0000000000007b1d */ /* 0x000fec0000010000 */
[----:B------:R-:W-:Y:S05]  /*0e10*/  @P0 BRA `(.L_x_2) ;  /* 0xfffffff400240947 */ /* 0x000fea000383ffff */
.L_x_1:
[----:B------:R-:W-:-:S13]  /*0e20*/  LOP3.LUT P0, R6, R28, 0x3, RZ, 0xc0, !PT ;  /* 0x000000031c067812 */ /* 0x000fda000780c0ff */
[----:B------:R-:W-:Y:S05]  /*0e30*/  @!P0 BRA `(.L_x_0) ;  /* 0x00000008007c8947 */ /* 0x000fea0003800000 */
[----:B------:R-:W-:Y:S02]  /*0e40*/  ISETP.NE.AND P0, PT, R6, 0x1, PT ;  /* 0x000000010600780c */ /* 0x000fe40003f05270 */
[----:B------:R-:W-:-:S04]  /*0e50*/  LOP3.LUT R28, R28, 0x1, RZ, 0xc0, !PT ;  /* 0x000000011c1c7812 */ /* 0x000fc800078ec0ff */
[----:B------:R-:W-:-:S07]  /*0e60*/  ISETP.NE.U32.AND P1, PT, R28, 0x1, PT ;  /* 0x000000011c00780c */ /* 0x000fce0003f25070 */
[----:B------:R-:W-:Y:S06]  /*0e70*/  @!P0 BRA `(.L_x_3) ;  /* 0x0000000400908947 */ /* 0x000fec0003800000 */
[----:B------:R-:W0:Y:S01]  /*0e80*/  LDC.64 R24, c[0x0][0x380] ;  /* 0x0000e000ff187b82 */ /* 0x000e220000000a00 */
[C---:B------:R-:W-:Y:S02]  /*0e90*/  LEA R18, R0.reuse, R3, 0x4 ;  /* 0x0000000300127211 */ /* 0x040fe400078e20ff */
[----:B------:R-:W-:-:S03]  /*0ea0*/  LEA R9, R0, R7, 0x4 ;  /* 0x0000000700097211 */ /* 0x000fc600078e20ff */
[----:B------:R-:W-:Y:S02]  /*0eb0*/  IMAD R13, R18, R4, R21 ;  /* 0x00000004120d7224 */ /* 0x000fe400078e0215 */
[----:B------:R-:W1:Y:S01]  /*0ec0*/  LDC.64 R16, c[0x0][0x388] ;  /* 0x0000e200ff107b82 */ /* 0x000e620000000a00 */
[----:B0-----:R-:W-:-:S05]  /*0ed0*/  IMAD.WIDE R24, R9, 0x4, R24 ;  /* 0x0000000409187825 */ /* 0x001fca00078e0218 */
[----:B------:R-:W2:Y:S01]  /*0ee0*/  LDG.E R19, desc[UR8][R24.64] ;  /* 0x0000000818137981 */ /* 0x000ea2000c1e1900 */
[----:B-1----:R-:W-:-:S05]  /*0ef0*/  IMAD.WIDE R12, R13, 0x4, R16 ;  /* 0x000000040d0c7825 */ /* 0x002fca00078e0210 */
[----:B------:R-:W3:Y:S01]  /*0f00*/  LDG.E R27, desc[UR8][R12.64] ;  /* 0x000000080c1b7981 */ /* 0x000ee2000c1e1900 */
[----:B------:R-:W-:-:S04]  /*0f10*/  UIADD3 UR5, UPT, UPT, UR4, 0x400, URZ ;  /* 0x0000040004057890 */ /* 0x000fc8000fffe0ff */
[----:B------:R-:W-:Y:S01]  /*0f20*/  ULEA UR5, UR6, UR5, 0x18 ;  /* 0x0000000506057291 */ /* 0x000fe2000f8ec0ff */
[----:B------:R-:W-:-:S05]  /*0f30*/  LEA R28, R2, R5, 0x2 ;  /* 0x00000005021c7211 */ /* 0x000fca00078e10ff */
[----:B------:R-:W-:-:S04]  /*0f40*/  LEA R6, R2, UR5, 0x2 ;  /* 0x0000000502067c11 */ /* 0x000fc8000f8e10ff */
[----:B------:R-:W-:Y:S02]  /*0f50*/  LEA R30, R3, R6, 0x6 ;  /* 0x00000006031e7211 */ /* 0x000fe400078e30ff */
[----:B------:R-:W-:Y:S01]  /*0f60*/  IADD3 R18, PT, PT, R18, 0x10, RZ ;  /* 0x0000001012127810 */ /* 0x000fe20007ffe0ff */
        /* <DEDUP_REMOVED lines=11> */
[----:B------:R-:W5:Y:S04]  /*1020*/  LDS R19, [R6+0x180] ;  /* 0x0001800006137984 */ /* 0x000f680000000800 */
[----:B------:R-:W5:Y:S04]  /*1030*/  LDS R20, [R6+0x1c0] ;  /* 0x0001c00006147984 */ /* 0x000f680000000800 */
[----:B------:R-:W-:Y:S01]  /*1040*/  LDS R35, [R6+0x280] ;  /* 0x0002800006237984 */ /* 0x000fe20000000800 */
[----:B0-----:R-:W-:-:S03]  /*1050*/  FFMA R8, R8, R26, R33 ;  /* 0x0000001a08087223 */ /* 0x001fc60000000021 */
[----:B------:R-:W-:Y:S01]  /*1060*/  LDS R33, [R6+0x380] ;  /* 0x0003800006217984 */ /* 0x000fe20000000800 */
[----:B-1----:R-:W-:-:S03]  /*1070*/  FFMA R9, R29, R9, R8 ;  /* 0x000000091d097223 */ /* 0x002fc60000000008 */
[----:B------:R-:W-:Y:S01]  /*1080*/  LDS R29, [R6+0x200] ;  /* 0x00020000061d7984 */ /* 0x000fe20000000800 */
[----:B--2---:R-:W-:-:S03]  /*1090*/  FFMA R10, R32, R10, R9 ;  /* 0x0000000a200a7223 */ /* 0x004fc60000000009 */
[----:B------:R-:W-:Y:S01]  /*10a0*/  LDS R32, [R6+0x2c0] ;  /* 0x0002c00006207984 */ /* 0x000fe20000000800 */
[----:B---3--:R-:W-:-:S03]  /*10b0*/  FFMA R11, R31, R11, R10 ;  /* 0x0000000b1f0b7223 */ /* 0x008fc6000000000a */
[----:B------:R-:W-:Y:S04]  /*10c0*/  LDS R31, [R6+0x300] ;  /* 0x00030000061f7984 */ /* 0x000fe80000000800 */
[----:B------:R-:W-:Y:S01]  /*10d0*/  LDS R26, [R6+0x3c0] ;  /* 0x0003c000061a7984 */ /* 0x000fe20000000800 */
[----:B----4-:R-:W-:-:S03]  /*10e0*/  FFMA R11, R12, R34, R11 ;  /* 0x000000220c0b7223 */ /* 0x010fc6000000000b */
[----:B------:R-:W-:Y:S01]  /*10f0*/  LDS R34, [R6+0x240] ;  /* 0x0002400006227984 */ /* 0x000fe20000000800 */
[----:B-----5:R-:W-:Y:S01]  /*1100*/  FFMA R22, R22, R13, R11 ;  /* 0x0000000d16167223 */ /* 0x020fe2000000000b */
[----:B------:R-:W-:Y:S02]  /*1110*/  IMAD R13, R18, R4, R21 ;  /* 0x00000004120d7224 */ /* 0x000fe400078e0215 */
[----:B------:R-:W0:Y:S01]  /*1120*/  LDS.128 R8, [R5+0x20] ;  /* 0x0000200005087984 */ /* 0x000e220000000c00 */
[----:B------:R-:W-:Y:S01]  /*1130*/  FFMA R19, R19, R14, R22 ;  /* 0x0000000e13137223 */ /* 0x000fe20000000016 */
[----:B------:R-:W-:Y:S02]  /*1140*/  IMAD.WIDE R12, R13, 0x4, R16 ;  /* 0x000000040d0c7825 */ /* 0x000fe400078e0210 */
[----:B------:R-:W-:Y:S02]  /*1150*/  LDS R22, [R6+0x340] ;  /* 0x0003400006167984 */ /* 0x000fe40000000800 */
[----:B------:R-:W-:-:S02]  /*1160*/  FFMA R37, R20, R15, R19 ;  /* 0x0000000f14257223 */ /* 0x000fc40000000013 */
[----:B------:R-:W1:Y:S01]  /*1170*/  LDS.128 R16, [R5+0x30] ;  /* 0x0000300005107984 */ /* 0x000e620000000c00 */
[----:B------:R-:W-:Y:S06]  /*1180*/  BAR.SYNC.DEFER_BLOCKING 0x0 ;  /* 0x0000000000007b1d */ /* 0x000fec0000010000 */
[----:B------:R-:W2:Y:S04]  /*1190*/  LDG.E R25, desc[UR8][R24.64+0x40] ;  /* 0x0000400818197981 */ /* 0x000ea8000c1e1900 */
[----:B------:R-:W3:Y:S01]  /*11a0*/  LDG.E R36, desc[UR8][R12.64] ;  /* 0x000000080c247981 */ /* 0x000ee2000c1e1900 */
[----:B0-----:R-:W-:-:S04]  /*11b0*/  FFMA R37, R8, R29, R37 ;  /* 0x0000001d08257223 */ /* 0x001fc80000000025 */
[----:B------:R-:W-:-:S04]  /*11c0*/  FFMA R34, R34, R9, R37 ;  /* 0x0000000922227223 */ /* 0x000fc80000000025 */
[----:B------:R-:W-:-:S04]  /*11d0*/  FFMA R35, R35, R10, R34 ;  /* 0x0000000a23237223 */ /* 0x000fc80000000022 */
[----:B------:R-:W-:-:S04]  /*11e0*/  FFMA R35, R32, R11, R35 ;  /* 0x0000000b20237223 */ /* 0x000fc80000000023 */
[----:B-1----:R-:W-:-:S04]  /*11f0*/  FFMA R31, R16, R31, R35 ;  /* 0x0000001f101f7223 */ /* 0x002fc80000000023 */
[----:B------:R-:W-:-:S04]  /*1200*/  FFMA R22, R22, R17, R31 ;  /* 0x0000001116167223 */ /* 0x000fc8000000001f */
[----:B------:R-:W-:-:S04]  /*1210*/  FFMA R33, R33, R18, R22 ;  /* 0x0000001221217223 */ /* 0x000fc80000000016 */
[----:B------:R-:W-:Y:S01]  /*1220*/  FFMA R35, R26, R19, R33 ;  /* 0x000000131a237223 */ /* 0x000fe20000000021 */
        /* <DEDUP_REMOVED lines=14> */
[----:B------:R-:W-:Y:S04]  /*1310*/  LDS R33, [R6+0x200] ;  /* 0x0002000006217984 */ /* 0x000fe80000000800 */
[----:B------:R-:W5:Y:S01]  /*1320*/  LDS.128 R16, [R5+0x20] ;  /* 0x0000200005107984 */ /* 0x000f620000000c00 */
[----:B0-----:R-:W-:-:S03]  /*1330*/  FFMA R27, R12, R27, R35 ;  /* 0x0000001b0c1b7223 */ /* 0x001fc60000000023 */
[----:B------:R-:W0:Y:S01]  /*1340*/  LDS R26, [R6+0x240] ;  /* 0x00024000061a7984 */ /* 0x000e220000000800 */
[----:B-1----:R-:W-:-:S03]  /*1350*/  FFMA R20, R20, R13, R27 ;  /* 0x0000000d14147223 */ /* 0x002fc6000000001b */
[----:B------:R-:W1:Y:S01]  /*1360*/  LDS R27, [R6+0x280] ;  /* 0x00028000061b7984 */ /* 0x000e620000000800 */
[----:B--2---:R-:W-:-:S03]  /*1370*/  FFMA R29, R29, R14, R20 ;  /* 0x0000000e1d1d7223 */ /* 0x004fc60000000014 */
[----:B------:R-:W2:Y:S01]  /*1380*/  LDS R20, [R6+0x2c0] ;  /* 0x0002c00006147984 */ /* 0x000ea20000000800 */
[----:B---3--:R-:W-:-:S03]  /*1390*/  FFMA R35, R24, R15, R29 ;  /* 0x0000000f18237223 */ /* 0x008fc6000000001d */
[----:B------:R-:W-:Y:S04]  /*13a0*/  LDS R29, [R6+0x300] ;  /* 0x00030000061d7984 */ /* 0x000fe80000000800 */
[----:B------:R-:W3:Y:S01]  /*13b0*/  LDS.128 R12, [R5+0x30] ;  /* 0x00003000050c7984 */ /* 0x000ee20000000c00 */
[----:B----4-:R-:W-:-:S03]  /*13c0*/  FFMA R35, R8, R25, R35 ;  /* 0x0000001908237223 */ /* 0x010fc60000000023 */
[----:B------:R-:W4:Y:S04]  /*13d0*/  LDS R24, [R6+0x340] ;  /* 0x0003400006187984 */ /* 0x000f280000000800 */
[----:B------:R-:W4:Y:S01]  /*13e0*/  LDS R25, [R6+0x380] ;  /* 0x0003800006197984 */ /* 0x000f220000000800 */
[----:B-----5:R-:W-:-:S03]  /*13f0*/  FFMA R28, R28, R9, R35 ;  /* 0x000000091c1c7223 */ /* 0x020fc60000000023 */
[----:B------:R-:W5:Y:S01]  /*1400*/  LDS R8, [R6+0x3c0] ;  /* 0x0003c00006087984 */ /* 0x000f620000000800 */
[----:B------:R-:W-:-:S04]  /*1410*/  FFMA R31, R31, R10, R28 ;  /* 0x0000000a1f1f7223 */ /* 0x000fc8000000001c */
[----:B------:R-:W-:-:S04]  /*1420*/  FFMA R11, R22, R11, R31 ;  /* 0x0000000b160b7223 */ /* 0x000fc8000000001f */
[----:B------:R-:W-:-:S04]  /*1430*/  FFMA R11, R16, R33, R11 ;  /* 0x00000021100b7223 */ /* 0x000fc8000000000b */
[----:B0-----:R-:W-:-:S04]  /*1440*/  FFMA R26, R26, R17, R11 ;  /* 0x000000111a1a7223 */ /* 0x001fc8000000000b */
[----:B-1----:R-:W-:-:S04]  /*1450*/  FFMA R27, R27, R18, R26 ;  /* 0x000000121b1b7223 */ /* 0x002fc8000000001a */
[----:B--2---:R-:W-:-:S04]  /*1460*/  FFMA R19, R20, R19, R27 ;  /* 0x0000001314137223 */ /* 0x004fc8000000001b */
[----:B---3--:R-:W-:-:S04]  /*1470*/  FFMA R19, R12, R29, R19 ;  /* 0x0000001d0c137223 */ /* 0x008fc80000000013 */
[----:B----4-:R-:W-:-:S04]  /*1480*/  FFMA R24, R24, R13, R19 ;  /* 0x0000000d18187223 */ /* 0x010fc80000000013 */
[----:B------:R-:W-:-:S04]  /*1490*/  FFMA R25, R25, R14, R24 ;  /* 0x0000000e19197223 */ /* 0x000fc80000000018 */
[----:B-----5:R-:W-:Y:S01]  /*14a0*/  FFMA R33, R8, R15, R25 ;  /* 0x0000000f08217223 */ /* 0x020fe20000000019 */
[----:B------:R-:W-:Y:S06]  /*14b0*/  BAR.SYNC.DEFER_BLOCKING 0x0 ;  /* 0x0000000000007b1d */ /* 0x000fec0000010000 */
.L_x_3:
[----:B------:R-:W-:Y:S05]  /*14c0*/  @P1 BRA `(.L_x_0) ;  /* 0x0000000000d81947 */ /* 0x000fea0003800000 */
[----:B------:R-:W0:Y:S01]  /*14d0*/  LDC.64 R8, c[0x0][0x380] ;  /* 0x0000e000ff087b82 */ /* 0x000e220000000a00 */
[C---:B------:R-:W-:Y:S02]  /*14e0*/  LEA R6, R0.reuse, R3, 0x4 ;  /* 0x0000000300067211 */ /* 0x040fe400078e20ff */
[----:B------:R-:W-:-:S03]  /*14f0*/  LEA R7, R0, R7, 0x4 ;  /* 0x0000000700077211 */ /* 0x000fc600078e20ff */
[----:B------:R-:W-:Y:S02]  /*1500*/  IMAD R11, R6, R4, R21 ;  /* 0x00000004060b7224 */ /* 0x000fe400078e0215 */
[----:B------:R-:W1:Y:S01]  /*1510*/  LDC.64 R12, c[0x0][0x388] ;  /* 0x0000e200ff0c7b82 */ /* 0x000e620000000a00 */
[----:B0-----:R-:W-:-:S06]  /*1520*/  IMAD.WIDE R6, R7, 0x4, R8 ;  /* 0x0000000407067825 */ /* 0x001fcc00078e0208 */
[----:B------:R-:W2:Y:S01]  /*1530*/  LDG.E R6, desc[UR8][R6.64] ;  /* 0x0000000806067981 */ /* 0x000ea2000c1e1900 */
[----:B-1----:R-:W-:-:S06]  /*1540*/  IMAD.WIDE R12, R11, 0x4, R12 ;  /* 0x000000040b0c7825 */ /* 0x002fcc00078e020c */
[----:B------:R-:W3:Y:S01]  /*1550*/  LDG.E R12, desc[UR8][R12.64] ;  /* 0x000000080c0c7981 */ /* 0x000ee2000c1e1900 */
[----:B------:R-:W-:-:S04]  /*1560*/  UIADD3 UR4, UPT, UPT, UR4, 0x400, URZ ;  /* 0x0000040004047890 */ /* 0x000fc8000fffe0ff */
[----:B------:R-:W-:Y:S01]  /*1570*/  ULEA UR4, UR6, UR4, 0x18 ;  /* 0x0000000406047291 */ /* 0x000fe2000f8ec0ff */
[----:B------:R-:W-:-:S05]  /*1580*/  LEA R15, R2, R5, 0x2 ;  /* 0x00000005020f7211 */ /* 0x000fca00078e10ff */
[----:B------:R-:W-:-:S04]  /*1590*/  LEA R0, R2, UR4, 0x2 ;  /* 0x0000000402007c11 */ /* 0x000fc8000f8e10ff */
        /* <DEDUP_REMOVED lines=41> */
.L_x_0:
[----:B------:R-:W0:Y:S01]  /*1830*/  LDC.64 R2, c[0x0][0x390] ;  /* 0x0000e400ff027b82 */ /* 0x000e220000000a00 */
[----:B------:R-:W-:-:S04]  /*1840*/  IMAD R21, R23, R4, R21 ;  /* 0x0000000417157224 */ /* 0x000fc800078e0215 */
[----:B0-----:R-:W-:-:S05]  /*1850*/  IMAD.WIDE R2, R21, 0x4, R2 ;  /* 0x0000000415027825 */ /* 0x001fca00078e0202 */
[----:B------:R-:W-:Y:S01]  /*1860*/  STG.E desc[UR8][R2.64], R33 ;  /* 0x0000002102007986 */ /* 0x000fe2000c101908 */
[----:B------:R-:W-:Y:S05]  /*1870*/  EXIT ;  /* 0x000000000000794d */ /* 0x000fea0003800000 */
.L_x_4:
[----:B------:R-:W-:-:S00]  /*1880*/  BRA `(.L_x_4) ;  /* 0xfffffffc00fc7947 */ /* 0x000fc0000383ffff */
[----:B------:R-:W-:-:S00]  /*1890*/  NOP ;  /* 0x0000000000007918 */ /* 0x000fc00000000000 */
        /* <DEDUP_REMOVED lines=14> */
.L_x_10:


//--------------------- .text._Z15MatrixMulKernelPfS_S_i --------------------------
	.section	.text._Z15MatrixMulKernelPfS_S_i,"ax",@progbits
	.align	128
        .global         _Z15MatrixMulKernelPfS_S_i
        .type           _Z15MatrixMulKernelPfS_S_i,@function
        .size           _Z15MatrixMulKernelPfS_S_i,(.L_x_11 - _Z15MatrixMulKernelPfS_S_i)
        .other          _Z15MatrixMulKernelPfS_S_i,@"STO_CUDA_ENTRY STV_DEFAULT"
_Z15MatrixMulKernelPfS_S_i:
.text._Z15MatrixMulKernelPfS_S_i:
[----:B------:R-:W-:Y:S01]  /*0000*/  LDC R1, c[0x0][0x37c] ;  /* 0x0000df00ff017b82 */ /* 0x000fe20000000800 */
[----:B------:R-:W0:Y:S07]  /*0010*/  S2R R0, SR_TID.X ;  /* 0x0000000000007919 */ /* 0x000e2e0000002100 */
[----:B------:R-:W0:Y:S01]  /*0020*/  LDC R3, c[0x0][0x360] ;  /* 0x0000d800ff037b82 */ /* 0x000e220000000800 */
[----:B------:R-:W1:Y:S01]  /*0030*/  LDCU UR18, c[0x0][0x398] ;  /* 0x00007300ff1277ac */ /* 0x000e620008000800 */
[----:B------:R-:W2:Y:S06]  /*0040*/  S2R R5, SR_TID.Y ;  /* 0x0000000000057919 */ /* 0x000eac0000002200 */
[----:B------:R-:W0:Y:S08]  /*0050*/  S2UR UR4, SR_CTAID.X ;  /* 0x00000000000479c3 */ /* 0x000e300000002500 */
[----:B------:R-:W2:Y:S08]  /*0060*/  S2UR UR5, SR_CTAID.Y ;  /* 0x00000000000579c3 */ /* 0x000eb00000002600 */
[----:B------:R-:W2:Y:S01]  /*0070*/  LDC R2, c[0x0][0x364] ;  /* 0x0000d900ff027b82 */ /* 0x000ea20000000800 */
[----:B0-----:R-:W-:-:S02]  /*0080*/  IMAD R0, R3, UR4, R0 ;  /* 0x0000000403007c24 */ /* 0x001fc4000f8e0200 */
[----:B--2---:R-:W-:-:S05]  /*0090*/  IMAD R5, R2, UR5, R5 ;  /* 0x0000000502057c24 */ /* 0x004fca000f8e0205 */
[----:B------:R-:W-:-:S04]  /*00a0*/  VIMNMX R2, PT, PT, R0, R5, !PT ;  /* 0x0000000500027248 */ /* 0x000fc80007fe0100 */
[----:B-1----:R-:W-:-:S13]  /*00b0*/  ISETP.GE.AND P0, PT, R2, UR18, PT ;  /* 0x0000001202007c0c */ /* 0x002fda000bf06270 */
[----:B------:R-:W-:Y:S05]  /*00c0*/  @P0 EXIT ;  /* 0x000000000000094d */ /* 0x000fea0003800000 */
[----:B------:R-:W0:Y:S01]  /*00d0*/  LDC.64 R2, c[0x0][0x390] ;  /* 0x0000e400ff027b82 */ /* 0x000e220000000a00 */
[----:B------:R-:W1:Y:S01]  /*00e0*/  LDCU.64 UR16, c[0x0][0x358] ;  /* 0x00006b00ff1077ac */ /* 0x000e620008000a00 */
[----:B------:R-:W-:Y:S02]  /*00f0*/  IMAD R5, R5, UR18, RZ ;  /* 0x0000001205057c24 */ /* 0x000fe4000f8e02ff */
[----:B------:R-:W-:Y:S01]  /*0100*/  HFMA2 R4, -RZ, RZ, 0, 0 ;  /* 0x00000000ff047431 */ /* 0x000fe200000001ff */
[----:B------:R-:W-:Y:S02]  /*0110*/  UISETP.GE.U32.AND UP0, UPT, UR18, 0x8, UPT ;  /* 0x000000081200788c */ /* 0x000fe4000bf06070 */
[----:B------:R-:W-:-:S05]  /*0120*/  IADD3 R7, PT, PT, R0, R5, RZ ;  /* 0x0000000500077210 */ /* 0x000fca0007ffe0ff */
[----:B0-----:R-:W-:Y:S01]  /*0130*/  IMAD.WIDE R2, R7, 0x4, R2 ;  /* 0x0000000407027825 */ /* 0x001fe200078e0202 */
[----:B------:R-:W-:-:S04]  /*0140*/  MOV R7, RZ ;  /* 0x000000ff00077202 */ /* 0x000fc80000000f00 */
[----:B-1----:R0:W-:Y:S01]  /*0150*/  STG.E desc[UR16][R2.64], RZ ;  /* 0x000000ff02007986 */ /* 0x0021e2000c101910 */
[----:B------:R-:W-:Y:S05]  /*0160*/  BRA.U !UP0, `(.L_x_5) ;  /* 0x0000000508307547 */ /* 0x000fea000b800000 */
[----:B------:R-:W1:Y:S01]  /*0170*/  LDCU.128 UR20, c[0x0][0x380] ;  /* 0x00007000ff1477ac */ /* 0x000e620008000c00 */
[----:B------:R-:W-:Y:S01]  /*0180*/  MOV R4, R0 ;  /* 0x0000000000047202 */ /* 0x000fe20000000f00 */
[----:B------:R-:W-:-:S04]  /*0190*/  ULOP3.LUT UR4, UR18, 0x7ffffff8, URZ, 0xc0, !UPT ;  /* 0x7ffffff812047892 */ /* 0x000fc8000f8ec0ff */
[----:B------:R-:W-:Y:S01]  /*01a0*/  UIADD3 UR4, UPT, UPT, -UR4, URZ, URZ ;  /* 0x000000ff04047290 */ /* 0x000fe2000fffe1ff */
[----:B-1----:R-:W-:Y:S01]  /*01b0*/  MOV R6, UR20 ;  /* 0x0000001400067c02 */ /* 0x002fe20008000f00 */
[----:B------:R-:W-:Y:S01]  /*01c0*/  UIMAD.WIDE UR6, UR18, 0xc, UR22 ;  /* 0x0000000c120678a5 */ /* 0x000fe2000f8e0216 */
[----:B------:R-:W-:Y:S01]  /*01d0*/  MOV R7, UR21 ;  /* 0x0000001500077c02 */ /* 0x000fe20008000f00 */
[----:B------:R-:W-:Y:S02]  /*01e0*/  UIMAD.WIDE UR8, UR18, 0x10, UR22 ;  /* 0x00000010120878a5 */ /* 0x000fe4000f8e0216 */
[----:B------:R-:W-:Y:S01]  /*01f0*/  UIMAD.WIDE UR10, UR18, 0x14, UR22 ;  /* 0x00000014120a78a5 */ /* 0x000fe2000f8e0216 */
[----:B------:R-:W-:Y:S01]  /*0200*/  IMAD.WIDE.U32 R6, R5, 0x4, R6 ;  /* 0x0000000405067825 */ /* 0x000fe200078e0006 */
[----:B------:R-:W-:Y:S02]  /*0210*/  UIMAD.WIDE UR12, UR18, 0x18, UR22 ;  /* 0x00000018120c78a5 */ /* 0x000fe4000f8e0216 */
[----:B------:R-:W-:Y:S01]  /*0220*/  UIMAD.WIDE UR14, UR18, 0x1c, UR22 ;  /* 0x0000001c120e78a5 */ /* 0x000fe2000f8e0216 */
[----:B------:R-:W-:-:S04]  /*0230*/  IADD3 R6, P0, PT, R6, 0x10, RZ ;  /* 0x0000001006067810 */ /* 0x000fc80007f1e0ff */
[----:B------:R-:W-:Y:S02]  /*0240*/  IADD3.X R9, PT, PT, RZ, R7, RZ, P0, !PT ;  /* 0x00000007ff097210 */ /* 0x000fe400007fe4ff */
[----:B------:R-:W-:-:S07]  /*0250*/  MOV R7, RZ ;  /* 0x000000ff00077202 */ /* 0x000fce0000000f00 */
.L_x_6:
[----:B------:R-:W-:Y:S01]  /*0260*/  HFMA2 R11, -RZ, RZ, 0, 2.384185791015625e-07 ;  /* 0x00000004ff0b7431 */ /* 0x000fe200000001ff */
[----:B------:R-:W-:-:S05]  /*0270*/  MOV R8, R6 ;  /* 0x0000000600087202 */ /* 0x000fca0000000f00 */
[----:B--2---:R-:W2:Y:S01]  /*0280*/  LDG.E R6, desc[UR16][R8.64+-0x10] ;  /* 0xfffff01008067981 */ /* 0x004ea2000c1e1900 */
[----:B------:R-:W-:-:S06]  /*0290*/  IMAD.WIDE R10, R4, R11, UR22 ;  /* 0x00000016040a7e25 */ /* 0x000fcc000f8e020b */
[----:B------:R-:W2:Y:S01]  /*02a0*/  LDG.E R10, desc[UR16][R10.64] ;  /* 0x000000100a0a7981 */ /* 0x000ea2000c1e1900 */
[----:B------:R-:W-:-:S06]  /*02b0*/  UIMAD.WIDE UR20, UR18, 0x4, UR22 ;  /* 0x00000004121478a5 */ /* 0x000fcc000f8e0216 */
[----:B------:R-:W-:Y:S02]  /*02c0*/  MOV R12, UR20 ;  /* 0x00000014000c7c02 */ /* 0x000fe40008000f00 */
[----:B------:R-:W-:Y:S01]  /*02d0*/  MOV R13, UR21 ;  /* 0x00000015000d7c02 */ /* 0x000fe20008000f00 */
[----:B--2---:R-:W-:Y:S02]  /*02e0*/  FFMA R15, R6, R10, R7 ;  /* 0x0000000a060f7223 */ /* 0x004fe40000000007 */
[----:B------:R-:W-:-:S03]  /*02f0*/  IMAD.WIDE R6, R4, 0x4, R12 ;  /* 0x0000000404067825 */ /* 0x000fc600078e020c */
[----:B------:R1:W-:Y:S04]  /*0300*/  STG.E desc[UR16][R2.64], R15 ;  /* 0x0000000f02007986 */ /* 0x0003e8000c101910 */
[----:B------:R-:W2:Y:S04]  /*0310*/  LDG.E R6, desc[UR16][R6.64] ;  /* 0x0000001006067981 */ /* 0x000ea8000c1e1900 */
[----:B------:R-:W2:Y:S01]  /*0320*/  LDG.E R14, desc[UR16][R8.64+-0xc] ;  /* 0xfffff410080e7981 */ /* 0x000ea2000c1e1900 */
[----:B------:R-:W-:-:S06]  /*0330*/  UIMAD.WIDE UR20, UR18, 0x8, UR22 ;  /* 0x00000008121478a5 */ /* 0x000fcc000f8e0216 */
[----:B------:R-:W-:Y:S02]  /*0340*/  MOV R12, UR20 ;  /* 0x00000014000c7c02 */ /* 0x000fe40008000f00 */
[----:B------:R-:W-:-:S03]  /*0350*/  MOV R13, UR21 ;  /* 0x00000015000d7c02 */ /* 0x000fc60008000f00 */
[----:B------:R-:W-:-:S04]  /*0360*/  IMAD.WIDE R10, R4, 0x4, R12 ;  /* 0x00000004040a7825 */ /* 0x000fc800078e020c */
[----:B--2---:R-:W-:-:S05]  /*0370*/  FFMA R17, R14, R6, R15 ;  /* 0x000000060e117223 */ /* 0x004fca000000000f */
[----:B------:R2:W-:Y:S04]  /*0380*/  STG.E desc[UR16][R2.64], R17 ;  /* 0x0000001102007986 */ /* 0x0005e8000c101910 */
[----:B------:R-:W1:Y:S04]  /*0390*/  LDG.E R10, desc[UR16][R10.64] ;  /* 0x000000100a0a7981 */ /* 0x000e68000c1e1900 */
[----:B------:R-:W1:Y:S01]  /*03a0*/  LDG.E R12, desc[UR16][R8.64+-0x8] ;  /* 0xfffff810080c7981 */ /* 0x000e62000c1e1900 */
[----:B------:R-:W-:-:S05]  /*03b0*/  HFMA2 R13, -RZ, RZ, 0, 2.384185791015625e-07 ;  /* 0x00000004ff0d7431 */ /* 0x000fca00000001ff */
[----:B------:R-:W-:-:S04]  /*03c0*/  IMAD.WIDE R6, R4, R13, UR6 ;  /* 0x0000000604067e25 */ /* 0x000fc8000f8e020d */
[----:B-1----:R-:W-:-:S05]  /*03d0*/  FFMA R15, R12, R10, R17 ;  /* 0x0000000a0c0f7223 */ /* 0x002fca0000000011 */
[----:B------:R1:W-:Y:S04]  /*03e0*/  STG.E desc[UR16][R2.64], R15 ;  /* 0x0000000f02007986 */ /* 0x0003e8000c101910 */
[----:B------:R-:W3:Y:S04]  /*03f0*/  LDG.E R6, desc[UR16][R6.64] ;  /* 0x0000001006067981 */ /* 0x000ee8000c1e1900 */
[----:B------:R-:W3:Y:S02]  /*0400*/  LDG.E R12, desc[UR16][R8.64+-0x4] ;  /* 0xfffffc10080c7981 */ /* 0x000ee4000c1e1900 */
[----:B---3--:R-:W-:Y:S01]  /*0410*/  FFMA R19, R12, R6, R15 ;  /* 0x000000060c137223 */ /* 0x008fe2000000000f */
[----:B------:R-:W-:-:S04]  /*0420*/  IMAD.WIDE R12, R4, R13, UR8 ;  /* 0x00000008040c7e25 */ /* 0x000fc8000f8e020d */
[----:B------:R3:W-:Y:S04]  /*0430*/  STG.E desc[UR16][R2.64], R19 ;  /* 0x0000001302007986 */ /* 0x0007e8000c101910 */
[----:B------:R-:W2:Y:S04]  /*0440*/  LDG.E R12, desc[UR16][R12.64] ;  /* 0x000000100c0c7981 */ /* 0x000ea8000c1e1900 */
[----:B------:R-:W2:Y:S01]  /*0450*/  LDG.E R10, desc[UR16][R8.64] ;  /* 0x00000010080a7981 */ /* 0x000ea2000c1e1900 */
[----:B------:R-:W-:Y:S02]  /*0460*/  IMAD.MOV.U32 R11, RZ, RZ, 0x4 ;  /* 0x00000004ff0b7424 */ /* 0x000fe400078e00ff */
[----:B--2---:R-:W-:-:S02]  /*0470*/  FFMA R17, R10, R12, R19 ;  /* 0x0000000c0a117223 */ /* 0x004fc40000000013 */
[----:B------:R-:W-:-:S03]  /*0480*/  IMAD.WIDE R10, R4, R11, UR10 ;  /* 0x0000000a040a7e25 */ /* 0x000fc6000f8e020b */
[----:B------:R2:W-:Y:S04]  /*0490*/  STG.E desc[UR16][R2.64], R17 ;  /* 0x0000001102007986 */ /* 0x0005e8000c101910 */
[----:B------:R-:W4:Y:S04]  /*04a0*/  LDG.E R10, desc[UR16][R10.64] ;  /* 0x000000100a0a7981 */ /* 0x000f28000c1e1900 */
[----:B------:R-:W4:Y:S01]  /*04b0*/  LDG.E R6, desc[UR16][R8.64+0x4] ;  /* 0x0000041008067981 */ /* 0x000f22000c1e1900 */
[----:B-1----:R-:W-:-:S05]  /*04c0*/  MOV R15, 0x4 ;  /* 0x00000004000f7802 */ /* 0x002fca0000000f00 */
[----:B------:R-:W-:-:S04]  /*04d0*/  IMAD.WIDE R14, R4, R15, UR12 ;  /* 0x0000000c040e7e25 */ /* 0x000fc8000f8e020f */
[----:B----4-:R-:W-:-:S05]  /*04e0*/  FFMA R21, R6, R10, R17 ;  /* 0x0000000a06157223 */ /* 0x010fca0000000011 */
[----:B------:R2:W-:Y:S04]  /*04f0*/  STG.E desc[UR16][R2.64], R21 ;  /* 0x0000001502007986 */ /* 0x0005e8000c101910 */
[----:B------:R-:W3:Y:S04]  /*0500*/  LDG.E R14, desc[UR16][R14.64] ;  /* 0x000000100e0e7981 */ /* 0x000ee8000c1e1900 */
[----:B------:R-:W3:Y:S01]  /*0510*/  LDG.E R6, desc[UR16][R8.64+0x8] ;  /* 0x0000081008067981 */ /* 0x000ee2000c1e1900 */
[----:B------:R-:W-:-:S05]  /*0520*/  HFMA2 R13, -RZ, RZ, 0, 2.384185791015625e-07 ;  /* 0x00000004ff0d7431 */ /* 0x000fca00000001ff */
[----:B------:R-:W-:-:S04]  /*0530*/  IMAD.WIDE R12, R4, R13, UR14 ;  /* 0x0000000e040c7e25 */ /* 0x000fc8000f8e020d */
[----:B---3--:R-:W-:-:S05]  /*0540*/  FFMA R19, R6, R14, R21 ;  /* 0x0000000e06137223 */ /* 0x008fca0000000015 */
[----:B------:R2:W-:Y:S04]  /*0550*/  STG.E desc[UR16][R2.64], R19 ;  /* 0x0000001302007986 */ /* 0x0005e8000c101910 */
[----:B------:R-:W3:Y:S04]  /*0560*/  LDG.E R12, desc[UR16][R12.64] ;  /* 0x000000100c0c7981 */ /* 0x000ee8000c1e1900 */
[----:B------:R-:W3:Y:S01]  /*0570*/  LDG.E R6, desc[UR16][R8.64+0xc] ;  /* 0x00000c1008067981 */ /* 0x000ee2000c1e1900 */
[----:B------:R-:W-:-:S04]  /*0580*/  UIADD3 UR4, UPT, UPT, UR4, 0x8, URZ ;  /* 0x0000000804047890 */ /* 0x000fc8000fffe0ff */
[----:B------:R-:W-:Y:S01]  /*0590*/  UISETP.NE.AND UP0, UPT, UR4, URZ, UPT ;  /* 0x000000ff0400728c */ /* 0x000fe2000bf05270 */
[----:B------:R-:W-:-:S04]  /*05a0*/  MOV R11, UR18 ;  /* 0x00000012000b7c02 */ /* 0x000fc80008000f00 */
[----:B------:R-:W-:Y:S01]  /*05b0*/  LEA R4, R11, R4, 0x3 ;  /* 0x000000040b047211 */ /* 0x000fe200078e18ff */
[----:B---3--:R-:W-:-:S05]  /*05c0*/  FFMA R7, R6, R12, R19 ;  /* 0x0000000c06077223 */ /* 0x008fca0000000013 */
[----:B------:R2:W-:Y:S01]  /*05d0*/  STG.E desc[UR16][R2.64], R7 ;  /* 0x0000000702007986 */ /* 0x0005e2000c101910 */
[----:B------:R-:W-:-:S04]  /*05e0*/  IADD3 R6, P0, PT, R8, 0x20, RZ ;  /* 0x0000002008067810 */ /* 0x000fc80007f1e0ff */
[----:B------:R-:W-:Y:S01]  /*05f0*/  IADD3.X R9, PT, PT, RZ, R9, RZ, P0, !PT ;  /* 0x00000009ff097210 */ /* 0x000fe200007fe4ff */
[----:B------:R-:W-:Y:S08]  /*0600*/  BRA.U UP0, `(.L_x_6) ;  /* 0xfffffffd00147547 */ /* 0x000ff0000b83ffff */
[----:B------:R-:W-:-:S06]  /*0610*/  ULOP3.LUT UR4, UR18, 0x7ffffff8, URZ, 0xc0, !UPT ;  /* 0x7ffffff812047892 */ /* 0x000fcc000f8ec0ff */
[----:B------:R-:W-:-:S07]  /*0620*/  MOV R4, UR4 ;  /* 0x0000000400047c02 */ /* 0x000fce0008000f00 */
.L_x_5:
[----:B------:R-:W-:-:S06]  /*0630*/  ULOP3.LUT UR4, UR18, 0x7, URZ, 0xc0, !UPT ;  /* 0x0000000712047892 */ /* 0x000fcc000f8ec0ff */
[----:B------:R-:W-:-:S13]  /*0640*/  ISETP.NE.AND P0, PT, RZ, UR4, PT ;  /* 0x00000004ff007c0c */ /* 0x000fda000bf05270 */
[----:B------:R-:W-:Y:S05]  /*0650*/  @!P0 EXIT ;  /* 0x000000000000894d */ /* 0x000fea0003800000 */
[----:B------:R-:W-:Y:S02]  /*0660*/  UISETP.GE.U32.AND UP0, UPT, UR4, 0x4, UPT ;  /* 0x000000040400788c */ /* 0x000fe4000bf06070 */
[----:B------:R-:W-:-:S07]  /*0670*/  ULOP3.LUT UR4, UR18, 0x3, URZ, 0xc0, !UPT ;  /* 0x0000000312047892 */ /* 0x000fce000f8ec0ff */
[----:B------:R-:W-:Y:S05]  /*0680*/  BRA.U !UP0, `(.L_x_7) ;  /* 0x0000000108887547 */ /* 0x000fea000b800000 */
[----:B------:R-:W1:Y:S01]  /*0690*/  LDC.64 R10, c[0x0][0x380] ;  /* 0x0000e000ff0a7b82 */ /* 0x000e620000000a00 */
[----:B------:R-:W-:Y:S01]  /*06a0*/  IADD3 R9, PT, PT, R5, R4, RZ ;  /* 0x0000000405097210 */ /* 0x000fe20007ffe0ff */
[----:B------:R-:W-:Y:S01]  /*06b0*/  IMAD R15, R4, UR18, R0 ;  /* 0x00000012040f7c24 */ /* 0x000fe2000f8e0200 */
[----:B------:R-:W3:Y:S05]  /*06c0*/  LDCU.64 UR6, c[0x0][0x380] ;  /* 0x00007000ff0677ac */ /* 0x000eea0008000a00 */
[----:B------:R-:W4:Y:S01]  /*06d0*/  LDC.64 R12, c[0x0][0x388] ;  /* 0x0000e200ff0c7b82 */ /* 0x000f220000000a00 */
[----:B-1----:R-:W-:-:S06]  /*06e0*/  IMAD.WIDE.U32 R10, R9, 0x4, R10 ;  /* 0x00000004090a7825 */ /* 0x002fcc00078e000a */
[----:B------:R-:W5:Y:S01]  /*06f0*/  LDG.E R10, desc[UR16][R10.64] ;  /* 0x000000100a0a7981 */ /* 0x000f62000c1e1900 */
[----:B----4-:R-:W-:-:S05]  /*0700*/  IMAD.WIDE R12, R15, 0x4, R12 ;  /* 0x000000040f0c7825 */ /* 0x010fca00078e020c */
[----:B------:R-:W5:Y:S01]  /*0710*/  LDG.E R6, desc[UR16][R12.64] ;  /* 0x000000100c067981 */ /* 0x000f62000c1e1900 */
[----:B------:R-:W-:Y:S01]  /*0720*/  IADD3 R9, P0, PT, R5, R4, RZ ;  /* 0x0000000405097210 */ /* 0x000fe20007f1e0ff */
[----:B--2---:R-:W-:-:S03]  /*0730*/  IMAD.U32 R17, RZ, RZ, UR18 ;  /* 0x00000012ff117e24 */ /* 0x004fc6000f8e00ff */
[----:B------:R-:W-:Y:S02]  /*0740*/  IADD3.X R14, PT, PT, RZ, RZ, RZ, P0, !PT ;  /* 0x000000ffff0e7210 */ /* 0x000fe400007fe4ff */
[----:B---3--:R-:W-:-:S04]  /*0750*/  LEA R8, P0, R9, UR6, 0x2 ;  /* 0x0000000609087c11 */ /* 0x008fc8000f8010ff */
[----:B------:R-:W-:Y:S01]  /*0760*/  LEA.HI.X R9, R9, UR7, R14, 0x2, P0 ;  /* 0x0000000709097c11 */ /* 0x000fe200080f140e */
[----:B-----5:R-:W-:Y:S01]  /*0770*/  FFMA R15, R10, R6, R7 ;  /* 0x000000060a0f7223 */ /* 0x020fe20000000007 */
[----:B------:R-:W-:-:S04]  /*0780*/  IMAD.WIDE R6, R17, 0x4, R12 ;  /* 0x0000000411067825 */ /* 0x000fc800078e020c */
[----:B------:R1:W-:Y:S04]  /*0790*/  STG.E desc[UR16][R2.64], R15 ;  /* 0x0000000f02007986 */ /* 0x0003e8000c101910 */
[----:B------:R-:W2:Y:S04]  /*07a0*/  LDG.E R11, desc[UR16][R6.64] ;  /* 0x00000010060b7981 */ /* 0x000ea8000c1e1900 */
[----:B------:R-:W2:Y:S01]  /*07b0*/  LDG.E R10, desc[UR16][R8.64+0x4] ;  /* 0x00000410080a7981 */ /* 0x000ea2000c1e1900 */
[----:B------:R-:W-:Y:S01]  /*07c0*/  MOV R13, UR18 ;  /* 0x00000012000d7c02 */ /* 0x000fe20008000f00 */
[----:B--2---:R-:W-:-:S04]  /*07d0*/  FFMA R17, R10, R11, R15 ;  /* 0x0000000b0a117223 */ /* 0x004fc8000000000f */
[----:B------:R-:W-:Y:S01]  /*07e0*/  IMAD.WIDE R10, R13, 0x4, R6 ;  /* 0x000000040d0a7825 */ /* 0x000fe200078e0206 */
        /* <DEDUP_REMOVED lines=9> */
[----:B------:R-:W-:Y:S01]  /*0880*/  IADD3 R4, PT, PT, R4, 0x4, RZ ;  /* 0x0000000404047810 */ /* 0x000fe20007ffe0ff */
[----:B--2---:R-:W-:-:S05]  /*0890*/  FFMA R7, R6, R12, R19 ;  /* 0x0000000c06077223 */ /* 0x004fca0000000013 */
[----:B------:R1:W-:Y:S02]  /*08a0*/  STG.E desc[UR16][R2.64], R7 ;  /* 0x0000000702007986 */ /* 0x0003e4000c101910 */
.L_x_7:
[----:B------:R-:W-:-:S13]  /*08b0*/  ISETP.NE.AND P0, PT, RZ, UR4, PT ;  /* 0x00000004ff007c0c */ /* 0x000fda000bf05270 */
[----:B------:R-:W-:Y:S05]  /*08c0*/  @!P0 EXIT ;  /* 0x000000000000894d */ /* 0x000fea0003800000 */
[----:B------:R-:W-:-:S09]  /*08d0*/  UISETP.NE.AND UP0, UPT, UR4, 0x1, UPT ;  /* 0x000000010400788c */ /* 0x000fd2000bf05270 */
[----:B------:R-:W-:Y:S05]  /*08e0*/  BRA.U !UP0, `(.L_x_8) ;  /* 0x0000000108587547 */ /* 0x000fea000b800000 */
[----:B------:R-:W3:Y:S01]  /*08f0*/  LDC.64 R8, c[0x0][0x380] ;  /* 0x0000e000ff087b82 */ /* 0x000ee20000000a00 */
[----:B------:R-:W-:Y:S01]  /*0900*/  IADD3 R11, PT, PT, R5, R4, RZ ;  /* 0x00000004050b7210 */ /* 0x000fe20007ffe0ff */
[----:B-1----:R-:W-:Y:S01]  /*0910*/  IMAD R15, R4, UR18, R0 ;  /* 0x00000012040f7c24 */ /* 0x002fe2000f8e0200 */
[----:B------:R-:W1:Y:S05]  /*0920*/  LDCU.64 UR4, c[0x0][0x380] ;  /* 0x00007000ff0477ac */ /* 0x000e6a0008000a00 */
[----:B------:R-:W4:Y:S01]  /*0930*/  LDC.64 R12, c[0x0][0x388] ;  /* 0x0000e200ff0c7b82 */ /* 0x000f220000000a00 */
[----:B---3--:R-:W-:-:S06]  /*0940*/  IMAD.WIDE.U32 R10, R11, 0x4, R8 ;  /* 0x000000040b0a7825 */ /* 0x008fcc00078e0008 */
[----:B------:R-:W2:Y:S01]  /*0950*/  LDG.E R10, desc[UR16][R10.64] ;  /* 0x000000100a0a7981 */ /* 0x000ea2000c1e1900 */
[----:B----4-:R-:W-:-:S05]  /*0960*/  IMAD.WIDE R12, R15, 0x4, R12 ;  /* 0x000000040f0c7825 */ /* 0x010fca00078e020c */
[----:B------:R-:W2:Y:S01]  /*0970*/  LDG.E R6, desc[UR16][R12.64] ;  /* 0x000000100c067981 */ /* 0x000ea2000c1e1900 */
[----:B------:R-:W-:Y:S02]  /*0980*/  IADD3 R9, P0, PT, R5, R4, RZ ;  /* 0x0000000405097210 */ /* 0x000fe40007f1e0ff */
[----:B------:R-:W-:Y:S02]  /*0990*/  MOV R15, UR18 ;  /* 0x00000012000f7c02 */ /* 0x000fe40008000f00 */
[----:B------:R-:W-:Y:S02]  /*09a0*/  IADD3.X R14, PT, PT, RZ, RZ, RZ, P0, !PT ;  /* 0x000000ffff0e7210 */ /* 0x000fe400007fe4ff */
[----:B-1----:R-:W-:-:S04]  /*09b0*/  LEA R8, P0, R9, UR4, 0x2 ;  /* 0x0000000409087c11 */ /* 0x002fc8000f8010ff */
[----:B------:R-:W-:Y:S01]  /*09c0*/  LEA.HI.X R9, R9, UR5, R14, 0x2, P0 ;  /* 0x0000000509097c11 */ /* 0x000fe200080f140e */
[----:B------:R-:W-:-:S04]  /*09d0*/  IMAD.WIDE R14, R15, 0x4, R12 ;  /* 0x000000040f0e7825 */ /* 0x000fc800078e020c */
[----:B--2---:R-:W-:-:S05]  /*09e0*/  FFMA R17, R10, R6, R7 ;  /* 0x000000060a117223 */ /* 0x004fca0000000007 */
[----:B------:R3:W-:Y:S04]  /*09f0*/  STG.E desc[UR16][R2.64], R17 ;  /* 0x0000001102007986 */ /* 0x0007e8000c101910 */
[----:B------:R-:W2:Y:S04]  /*0a00*/  LDG.E R14, desc[UR16][R14.64] ;  /* 0x000000100e0e7981 */ /* 0x000ea8000c1e1900 */
[----:B------:R-:W2:Y:S01]  /*0a10*/  LDG.E R8, desc[UR16][R8.64+0x4] ;  /* 0x0000041008087981 */ /* 0x000ea2000c1e1900 */
[----:B------:R-:W-:Y:S01]  /*0a20*/  IADD3 R4, PT, PT, R4, 0x2, RZ ;  /* 0x0000000204047810 */ /* 0x000fe20007ffe0ff */
[----:B--2---:R-:W-:-:S05]  /*0a30*/  FFMA R7, R8, R14, R17 ;  /* 0x0000000e08077223 */ /* 0x004fca0000000011 */
[----:B------:R3:W-:Y:S02]  /*0a40*/  STG.E desc[UR16][R2.64], R7 ;  /* 0x0000000702007986 */ /* 0x0007e4000c101910 */
.L_x_8:
[----:B------:R-:W-:-:S04]  /*0a50*/  ULOP3.LUT UR4, UR18, 0x1, URZ, 0xc0, !UPT ;  /* 0x0000000112047892 */ /* 0x000fc8000f8ec0ff */
[----:B------:R-:W-:-:S06]  /*0a60*/  UISETP.NE.U32.AND UP0, UPT, UR4, 0x1, UPT ;  /* 0x000000010400788c */ /* 0x000fcc000bf05070 */
[----:B------:R-:W-:-:S13]  /*0a70*/  PLOP3.LUT P0, PT, PT, PT, UP0, 0x80, 0x8 ;  /* 0x000000000008781c */ /* 0x000fda0003f0f008 */
[----:B------:R-:W-:Y:S05]  /*0a80*/  @P0 EXIT ;  /* 0x000000000000094d */ /* 0x000fea0003800000 */
[----:B------:R-:W4:Y:S01]  /*0a90*/  LDC.64 R8, c[0x0][0x380] ;  /* 0x0000e000ff087b82 */ /* 0x000f220000000a00 */
[----:B------:R-:W-:Y:S01]  /*0aa0*/  IADD3 R5, PT, PT, R5, R4, RZ ;  /* 0x0000000405057210 */ /* 0x000fe20007ffe0ff */
[----:B------:R-:W-:-:S06]  /*0ab0*/  IMAD R13, R4, UR18, R0 ;  /* 0x00000012040d7c24 */ /* 0x000fcc000f8e0200 */
[----:B------:R-:W5:Y:S01]  /*0ac0*/  LDC.64 R10, c[0x0][0x388] ;  /* 0x0000e200ff0a7b82 */ /* 0x000f620000000a00 */
[----:B----4-:R-:W-:-:S06]  /*0ad0*/  IMAD.WIDE.U32 R4, R5, 0x4, R8 ;  /* 0x0000000405047825 */ /* 0x010fcc00078e0008 */
[----:B------:R-:W1:Y:S01]  /*0ae0*/  LDG.E R4, desc[UR16][R4.64] ;  /* 0x0000001004047981 */ /* 0x000e62000c1e1900 */
[----:B-----5:R-:W-:-:S06]  /*0af0*/  IMAD.WIDE R8, R13, 0x4, R10 ;  /* 0x000000040d087825 */ /* 0x020fcc00078e020a */
[----:B------:R-:W1:Y:S02]  /*0b00*/  LDG.E R8, desc[UR16][R8.64] ;  /* 0x0000001008087981 */ /* 0x000e64000c1e1900 */
[----:B-123--:R-:W-:-:S05]  /*0b10*/  FFMA R7, R4, R8, R7 ;  /* 0x0000000804077223 */ /* 0x00efca0000000007 */
[----:B------:R-:W-:Y:S01]  /*0b20*/  STG.E desc[UR16][R2.64], R7 ;  /* 0x0000000702007986 */ /* 0x000fe2000c101910 */
[----:B------:R-:W-:Y:S05]  /*0b30*/  EXIT ;  /* 0x000000000000794d */ /* 0x000fea0003800000 */
.L_x_9:
        /* <DEDUP_REMOVED lines=12> */
.L_x_11:


//--------------------- .nv.shared._Z21sharedMatrixMulKernelPfS_S_i --------------------------
	.section	.nv.shared._Z21sharedMatrixMulKernelPfS_S_i,"aw",@nobits
	.sectionflags	@""
	.align	4
.nv.shared._Z21sharedMatrixMulKernelPfS_S_i:
	.zero		3072


//--------------------- .nv.shared.reserved.0     --------------------------
	.section	.nv.shared.reserved.0,"aw",@nobits
	.weak		__nv_reservedSMEM_offset_0_alias
	.size		__nv_reservedSMEM_offset_0_alias, 0, 64
	.other		__nv_reservedSMEM_offset_0_alias,@"STO_CUDA_RESERVED_SHARED STV_DEFAULT"
__nv_reservedSMEM_offset_0_alias:
	.zero		0
	.zero		64


//--------------------- .nv.constant0._Z21sharedMatrixMulKernelPfS_S_i --------------------------
	.section	.nv.constant0._Z21sharedMatrixMulKernelPfS_S_i,"a",@progbits
	.sectionflags	@""
	.align	4
.nv.constant0._Z21sharedMatrixMulKernelPfS_S_i:
	.zero		924


//--------------------- .nv.constant0._Z15MatrixMulKernelPfS_S_i --------------------------
	.section	.nv.constant0._Z15MatrixMulKernelPfS_S_i,"a",@progbits
	.sectionflags	@""
	.align	4
.nv.constant0._Z15MatrixMulKernelPfS_S_i:
	.zero		924


//--------------------- SYMBOLS --------------------------

	.type		.nv.reservedSmem.offset0,@object
	.size		.nv.reservedSmem.offset0,0x4
	.type		.nv.reservedSmem.cap,@object
	.size		.nv.reservedSmem.cap,0x4
